//
// Generated by NVIDIA NVVM Compiler
//
// Compiler Build ID: CL-36424714
// Cuda compilation tools, release 13.0, V13.0.88
// Based on NVVM 20.0.0
//

.version 9.0
.target sm_100
.address_size 64

	// .globl	_ZN9summation6reduceILj2048ELb1EEEvPiS1_j
.extern .shared .align 16 .b8 _ZN9summation1sE[];

.visible .entry _ZN9summation6reduceILj2048ELb1EEEvPiS1_j(
	.param .u64 .ptr .align 1 _ZN9summation6reduceILj2048ELb1EEEvPiS1_j_param_0,
	.param .u64 .ptr .align 1 _ZN9summation6reduceILj2048ELb1EEEvPiS1_j_param_1,
	.param .u32 _ZN9summation6reduceILj2048ELb1EEEvPiS1_j_param_2
)
{
	.reg .pred 	%p<9>;
	.reg .b32 	%r<55>;
	.reg .b64 	%rd<11>;

	ld.param.u64 	%rd2, [_ZN9summation6reduceILj2048ELb1EEEvPiS1_j_param_0];
	ld.param.u64 	%rd3, [_ZN9summation6reduceILj2048ELb1EEEvPiS1_j_param_1];
	ld.param.u32 	%r8, [_ZN9summation6reduceILj2048ELb1EEEvPiS1_j_param_2];
	mov.u32 	%r1, %tid.x;
	mov.u32 	%r2, %ctaid.x;
	shl.b32 	%r9, %r2, 12;
	or.b32  	%r54, %r9, %r1;
	shl.b32 	%r10, %r1, 2;
	mov.u32 	%r11, _ZN9summation1sE;
	add.s32 	%r4, %r11, %r10;
	mov.b32 	%r12, 0;
	st.volatile.shared.u32 	[%r4], %r12;
	setp.ge.u32 	%p1, %r54, %r8;
	@%p1 bra 	$L__BB0_3;
	cvta.to.global.u64 	%rd1, %rd2;
	mov.u32 	%r13, %nctaid.x;
	shl.b32 	%r5, %r13, 12;
$L__BB0_2:
	mul.wide.u32 	%rd4, %r54, 4;
	add.s64 	%rd5, %rd1, %rd4;
	ld.global.u32 	%r14, [%rd5];
	add.s32 	%r15, %r54, 2048;
	mul.wide.u32 	%rd6, %r15, 4;
	add.s64 	%rd7, %rd1, %rd6;
	ld.global.u32 	%r16, [%rd7];
	add.s32 	%r17, %r16, %r14;
	ld.volatile.shared.u32 	%r18, [%r4];
	add.s32 	%r19, %r17, %r18;
	st.volatile.shared.u32 	[%r4], %r19;
	add.s32 	%r54, %r54, %r5;
	setp.lt.u32 	%p2, %r54, %r8;
	@%p2 bra 	$L__BB0_2;
$L__BB0_3:
	bar.sync 	0;
	ld.volatile.shared.u32 	%r20, [%r4+4096];
	ld.volatile.shared.u32 	%r21, [%r4];
	add.s32 	%r22, %r21, %r20;
	st.volatile.shared.u32 	[%r4], %r22;
	bar.sync 	0;
	setp.gt.u32 	%p3, %r1, 511;
	@%p3 bra 	$L__BB0_5;
	ld.volatile.shared.u32 	%r23, [%r4+2048];
	ld.volatile.shared.u32 	%r24, [%r4];
	add.s32 	%r25, %r24, %r23;
	st.volatile.shared.u32 	[%r4], %r25;
$L__BB0_5:
	bar.sync 	0;
	setp.gt.u32 	%p4, %r1, 255;
	@%p4 bra 	$L__BB0_7;
	ld.volatile.shared.u32 	%r26, [%r4+1024];
	ld.volatile.shared.u32 	%r27, [%r4];
	add.s32 	%r28, %r27, %r26;
	st.volatile.shared.u32 	[%r4], %r28;
$L__BB0_7:
	bar.sync 	0;
	setp.gt.u32 	%p5, %r1, 127;
	@%p5 bra 	$L__BB0_9;
	ld.volatile.shared.u32 	%r29, [%r4+512];
	ld.volatile.shared.u32 	%r30, [%r4];
	add.s32 	%r31, %r30, %r29;
	st.volatile.shared.u32 	[%r4], %r31;
$L__BB0_9:
	bar.sync 	0;
	setp.gt.u32 	%p6, %r1, 63;
	@%p6 bra 	$L__BB0_11;
	ld.volatile.shared.u32 	%r32, [%r4+256];
	ld.volatile.shared.u32 	%r33, [%r4];
	add.s32 	%r34, %r33, %r32;
	st.volatile.shared.u32 	[%r4], %r34;
$L__BB0_11:
	bar.sync 	0;
	setp.gt.u32 	%p7, %r1, 31;
	@%p7 bra 	$L__BB0_14;
	ld.volatile.shared.u32 	%r35, [%r4+128];
	ld.volatile.shared.u32 	%r36, [%r4];
	add.s32 	%r37, %r36, %r35;
	st.volatile.shared.u32 	[%r4], %r37;
	ld.volatile.shared.u32 	%r38, [%r4+64];
	ld.volatile.shared.u32 	%r39, [%r4];
	add.s32 	%r40, %r39, %r38;
	st.volatile.shared.u32 	[%r4], %r40;
	ld.volatile.shared.u32 	%r41, [%r4+32];
	ld.volatile.shared.u32 	%r42, [%r4];
	add.s32 	%r43, %r42, %r41;
	st.volatile.shared.u32 	[%r4], %r43;
	ld.volatile.shared.u32 	%r44, [%r4+16];
	ld.volatile.shared.u32 	%r45, [%r4];
	add.s32 	%r46, %r45, %r44;
	st.volatile.shared.u32 	[%r4], %r46;
	ld.volatile.shared.u32 	%r47, [%r4+8];
	ld.volatile.shared.u32 	%r48, [%r4];
	add.s32 	%r49, %r48, %r47;
	st.volatile.shared.u32 	[%r4], %r49;
	ld.volatile.shared.u32 	%r50, [%r4+4];
	ld.volatile.shared.u32 	%r51, [%r4];
	add.s32 	%r52, %r51, %r50;
	st.volatile.shared.u32 	[%r4], %r52;
	setp.ne.s32 	%p8, %r1, 0;
	@%p8 bra 	$L__BB0_14;
	ld.volatile.shared.u32 	%r53, [_ZN9summation1sE];
	cvta.to.global.u64 	%rd8, %rd3;
	mul.wide.u32 	%rd9, %r2, 4;
	add.s64 	%rd10, %rd8, %rd9;
	st.global.u32 	[%rd10], %r53;
$L__BB0_14:
	ret;

}
	// .globl	_ZN9summation6reduceILj1024ELb1EEEvPiS1_j
.visible .entry _ZN9summation6reduceILj1024ELb1EEEvPiS1_j(
	.param .u64 .ptr .align 1 _ZN9summation6reduceILj1024ELb1EEEvPiS1_j_param_0,
	.param .u64 .ptr .align 1 _ZN9summation6reduceILj1024ELb1EEEvPiS1_j_param_1,
	.param .u32 _ZN9summation6reduceILj1024ELb1EEEvPiS1_j_param_2
)
{
	.reg .pred 	%p<9>;
	.reg .b32 	%r<52>;
	.reg .b64 	%rd<11>;

	ld.param.u64 	%rd2, [_ZN9summation6reduceILj1024ELb1EEEvPiS1_j_param_0];
	ld.param.u64 	%rd3, [_ZN9summation6reduceILj1024ELb1EEEvPiS1_j_param_1];
	ld.param.u32 	%r8, [_ZN9summation6reduceILj1024ELb1EEEvPiS1_j_param_2];
	mov.u32 	%r1, %tid.x;
	mov.u32 	%r2, %ctaid.x;
	shl.b32 	%r9, %r2, 11;
	or.b32  	%r51, %r9, %r1;
	shl.b32 	%r10, %r1, 2;
	mov.u32 	%r11, _ZN9summation1sE;
	add.s32 	%r4, %r11, %r10;
	mov.b32 	%r12, 0;
	st.volatile.shared.u32 	[%r4], %r12;
	setp.ge.u32 	%p1, %r51, %r8;
	@%p1 bra 	$L__BB1_3;
	cvta.to.global.u64 	%rd1, %rd2;
	mov.u32 	%r13, %nctaid.x;
	shl.b32 	%r5, %r13, 11;
$L__BB1_2:
	mul.wide.u32 	%rd4, %r51, 4;
	add.s64 	%rd5, %rd1, %rd4;
	ld.global.u32 	%r14, [%rd5];
	add.s32 	%r15, %r51, 1024;
	mul.wide.u32 	%rd6, %r15, 4;
	add.s64 	%rd7, %rd1, %rd6;
	ld.global.u32 	%r16, [%rd7];
	add.s32 	%r17, %r16, %r14;
	ld.volatile.shared.u32 	%r18, [%r4];
	add.s32 	%r19, %r17, %r18;
	st.volatile.shared.u32 	[%r4], %r19;
	add.s32 	%r51, %r51, %r5;
	setp.lt.u32 	%p2, %r51, %r8;
	@%p2 bra 	$L__BB1_2;
$L__BB1_3:
	bar.sync 	0;
	setp.gt.u32 	%p3, %r1, 511;
	@%p3 bra 	$L__BB1_5;
	ld.volatile.shared.u32 	%r20, [%r4+2048];
	ld.volatile.shared.u32 	%r21, [%r4];
	add.s32 	%r22, %r21, %r20;
	st.volatile.shared.u32 	[%r4], %r22;
$L__BB1_5:
	bar.sync 	0;
	setp.gt.u32 	%p4, %r1, 255;
	@%p4 bra 	$L__BB1_7;
	ld.volatile.shared.u32 	%r23, [%r4+1024];
	ld.volatile.shared.u32 	%r24, [%r4];
	add.s32 	%r25, %r24, %r23;
	st.volatile.shared.u32 	[%r4], %r25;
$L__BB1_7:
	bar.sync 	0;
	setp.gt.u32 	%p5, %r1, 127;
	@%p5 bra 	$L__BB1_9;
	ld.volatile.shared.u32 	%r26, [%r4+512];
	ld.volatile.shared.u32 	%r27, [%r4];
	add.s32 	%r28, %r27, %r26;
	st.volatile.shared.u32 	[%r4], %r28;
$L__BB1_9:
	bar.sync 	0;
	setp.gt.u32 	%p6, %r1, 63;
	@%p6 bra 	$L__BB1_11;
	ld.volatile.shared.u32 	%r29, [%r4+256];
	ld.volatile.shared.u32 	%r30, [%r4];
	add.s32 	%r31, %r30, %r29;
	st.volatile.shared.u32 	[%r4], %r31;
$L__BB1_11:
	bar.sync 	0;
	setp.gt.u32 	%p7, %r1, 31;
	@%p7 bra 	$L__BB1_14;
	ld.volatile.shared.u32 	%r32, [%r4+128];
	ld.volatile.shared.u32 	%r33, [%r4];
	add.s32 	%r34, %r33, %r32;
	st.volatile.shared.u32 	[%r4], %r34;
	ld.volatile.shared.u32 	%r35, [%r4+64];
	ld.volatile.shared.u32 	%r36, [%r4];
	add.s32 	%r37, %r36, %r35;
	st.volatile.shared.u32 	[%r4], %r37;
	ld.volatile.shared.u32 	%r38, [%r4+32];
	ld.volatile.shared.u32 	%r39, [%r4];
	add.s32 	%r40, %r39, %r38;
	st.volatile.shared.u32 	[%r4], %r40;
	ld.volatile.shared.u32 	%r41, [%r4+16];
	ld.volatile.shared.u32 	%r42, [%r4];
	add.s32 	%r43, %r42, %r41;
	st.volatile.shared.u32 	[%r4], %r43;
	ld.volatile.shared.u32 	%r44, [%r4+8];
	ld.volatile.shared.u32 	%r45, [%r4];
	add.s32 	%r46, %r45, %r44;
	st.volatile.shared.u32 	[%r4], %r46;
	ld.volatile.shared.u32 	%r47, [%r4+4];
	ld.volatile.shared.u32 	%r48, [%r4];
	add.s32 	%r49, %r48, %r47;
	st.volatile.shared.u32 	[%r4], %r49;
	setp.ne.s32 	%p8, %r1, 0;
	@%p8 bra 	$L__BB1_14;
	ld.volatile.shared.u32 	%r50, [_ZN9summation1sE];
	cvta.to.global.u64 	%rd8, %rd3;
	mul.wide.u32 	%rd9, %r2, 4;
	add.s64 	%rd10, %rd8, %rd9;
	st.global.u32 	[%rd10], %r50;
$L__BB1_14:
	ret;

}
	// .globl	_ZN9summation6reduceILj512ELb1EEEvPiS1_j
.visible .entry _ZN9summation6reduceILj512ELb1EEEvPiS1_j(
	.param .u64 .ptr .align 1 _ZN9summation6reduceILj512ELb1EEEvPiS1_j_param_0,
	.param .u64 .ptr .align 1 _ZN9summation6reduceILj512ELb1EEEvPiS1_j_param_1,
	.param .u32 _ZN9summation6reduceILj512ELb1EEEvPiS1_j_param_2
)
{
	.reg .pred 	%p<8>;
	.reg .b32 	%r<49>;
	.reg .b64 	%rd<11>;

	ld.param.u64 	%rd2, [_ZN9summation6reduceILj512ELb1EEEvPiS1_j_param_0];
	ld.param.u64 	%rd3, [_ZN9summation6reduceILj512ELb1EEEvPiS1_j_param_1];
	ld.param.u32 	%r8, [_ZN9summation6reduceILj512ELb1EEEvPiS1_j_param_2];
	mov.u32 	%r1, %tid.x;
	mov.u32 	%r2, %ctaid.x;
	shl.b32 	%r9, %r2, 10;
	or.b32  	%r48, %r9, %r1;
	shl.b32 	%r10, %r1, 2;
	mov.u32 	%r11, _ZN9summation1sE;
	add.s32 	%r4, %r11, %r10;
	mov.b32 	%r12, 0;
	st.volatile.shared.u32 	[%r4], %r12;
	setp.ge.u32 	%p1, %r48, %r8;
	@%p1 bra 	$L__BB2_3;
	cvta.to.global.u64 	%rd1, %rd2;
	mov.u32 	%r13, %nctaid.x;
	shl.b32 	%r5, %r13, 10;
$L__BB2_2:
	mul.wide.u32 	%rd4, %r48, 4;
	add.s64 	%rd5, %rd1, %rd4;
	ld.global.u32 	%r14, [%rd5];
	add.s32 	%r15, %r48, 512;
	mul.wide.u32 	%rd6, %r15, 4;
	add.s64 	%rd7, %rd1, %rd6;
	ld.global.u32 	%r16, [%rd7];
	add.s32 	%r17, %r16, %r14;
	ld.volatile.shared.u32 	%r18, [%r4];
	add.s32 	%r19, %r17, %r18;
	st.volatile.shared.u32 	[%r4], %r19;
	add.s32 	%r48, %r48, %r5;
	setp.lt.u32 	%p2, %r48, %r8;
	@%p2 bra 	$L__BB2_2;
$L__BB2_3:
	bar.sync 	0;
	setp.gt.u32 	%p3, %r1, 255;
	@%p3 bra 	$L__BB2_5;
	ld.volatile.shared.u32 	%r20, [%r4+1024];
	ld.volatile.shared.u32 	%r21, [%r4];
	add.s32 	%r22, %r21, %r20;
	st.volatile.shared.u32 	[%r4], %r22;
$L__BB2_5:
	bar.sync 	0;
	setp.gt.u32 	%p4, %r1, 127;
	@%p4 bra 	$L__BB2_7;
	ld.volatile.shared.u32 	%r23, [%r4+512];
	ld.volatile.shared.u32 	%r24, [%r4];
	add.s32 	%r25, %r24, %r23;
	st.volatile.shared.u32 	[%r4], %r25;
$L__BB2_7:
	bar.sync 	0;
	setp.gt.u32 	%p5, %r1, 63;
	@%p5 bra 	$L__BB2_9;
	ld.volatile.shared.u32 	%r26, [%r4+256];
	ld.volatile.shared.u32 	%r27, [%r4];
	add.s32 	%r28, %r27, %r26;
	st.volatile.shared.u32 	[%r4], %r28;
$L__BB2_9:
	bar.sync 	0;
	setp.gt.u32 	%p6, %r1, 31;
	@%p6 bra 	$L__BB2_12;
	ld.volatile.shared.u32 	%r29, [%r4+128];
	ld.volatile.shared.u32 	%r30, [%r4];
	add.s32 	%r31, %r30, %r29;
	st.volatile.shared.u32 	[%r4], %r31;
	ld.volatile.shared.u32 	%r32, [%r4+64];
	ld.volatile.shared.u32 	%r33, [%r4];
	add.s32 	%r34, %r33, %r32;
	st.volatile.shared.u32 	[%r4], %r34;
	ld.volatile.shared.u32 	%r35, [%r4+32];
	ld.volatile.shared.u32 	%r36, [%r4];
	add.s32 	%r37, %r36, %r35;
	st.volatile.shared.u32 	[%r4], %r37;
	ld.volatile.shared.u32 	%r38, [%r4+16];
	ld.volatile.shared.u32 	%r39, [%r4];
	add.s32 	%r40, %r39, %r38;
	st.volatile.shared.u32 	[%r4], %r40;
	ld.volatile.shared.u32 	%r41, [%r4+8];
	ld.volatile.shared.u32 	%r42, [%r4];
	add.s32 	%r43, %r42, %r41;
	st.volatile.shared.u32 	[%r4], %r43;
	ld.volatile.shared.u32 	%r44, [%r4+4];
	ld.volatile.shared.u32 	%r45, [%r4];
	add.s32 	%r46, %r45, %r44;
	st.volatile.shared.u32 	[%r4], %r46;
	setp.ne.s32 	%p7, %r1, 0;
	@%p7 bra 	$L__BB2_12;
	ld.volatile.shared.u32 	%r47, [_ZN9summation1sE];
	cvta.to.global.u64 	%rd8, %rd3;
	mul.wide.u32 	%rd9, %r2, 4;
	add.s64 	%rd10, %rd8, %rd9;
	st.global.u32 	[%rd10], %r47;
$L__BB2_12:
	ret;

}
	// .globl	_ZN9summation6reduceILj256ELb1EEEvPiS1_j
.visible .entry _ZN9summation6reduceILj256ELb1EEEvPiS1_j(
	.param .u64 .ptr .align 1 _ZN9summation6reduceILj256ELb1EEEvPiS1_j_param_0,
	.param .u64 .ptr .align 1 _ZN9summation6reduceILj256ELb1EEEvPiS1_j_param_1,
	.param .u32 _ZN9summation6reduceILj256ELb1EEEvPiS1_j_param_2
)
{
	.reg .pred 	%p<7>;
	.reg .b32 	%r<46>;
	.reg .b64 	%rd<11>;

	ld.param.u64 	%rd2, [_ZN9summation6reduceILj256ELb1EEEvPiS1_j_param_0];
	ld.param.u64 	%rd3, [_ZN9summation6reduceILj256ELb1EEEvPiS1_j_param_1];
	ld.param.u32 	%r8, [_ZN9summation6reduceILj256ELb1EEEvPiS1_j_param_2];
	mov.u32 	%r1, %tid.x;
	mov.u32 	%r2, %ctaid.x;
	shl.b32 	%r9, %r2, 9;
	add.s32 	%r45, %r9, %r1;
	shl.b32 	%r10, %r1, 2;
	mov.u32 	%r11, _ZN9summation1sE;
	add.s32 	%r4, %r11, %r10;
	mov.b32 	%r12, 0;
	st.volatile.shared.u32 	[%r4], %r12;
	setp.ge.u32 	%p1, %r45, %r8;
	@%p1 bra 	$L__BB3_3;
	cvta.to.global.u64 	%rd1, %rd2;
	mov.u32 	%r13, %nctaid.x;
	shl.b32 	%r5, %r13, 9;
$L__BB3_2:
	mul.wide.u32 	%rd4, %r45, 4;
	add.s64 	%rd5, %rd1, %rd4;
	ld.global.u32 	%r14, [%rd5];
	add.s32 	%r15, %r45, 256;
	mul.wide.u32 	%rd6, %r15, 4;
	add.s64 	%rd7, %rd1, %rd6;
	ld.global.u32 	%r16, [%rd7];
	add.s32 	%r17, %r16, %r14;
	ld.volatile.shared.u32 	%r18, [%r4];
	add.s32 	%r19, %r17, %r18;
	st.volatile.shared.u32 	[%r4], %r19;
	add.s32 	%r45, %r45, %r5;
	setp.lt.u32 	%p2, %r45, %r8;
	@%p2 bra 	$L__BB3_2;
$L__BB3_3:
	bar.sync 	0;
	setp.gt.u32 	%p3, %r1, 127;
	@%p3 bra 	$L__BB3_5;
	ld.volatile.shared.u32 	%r20, [%r4+512];
	ld.volatile.shared.u32 	%r21, [%r4];
	add.s32 	%r22, %r21, %r20;
	st.volatile.shared.u32 	[%r4], %r22;
$L__BB3_5:
	bar.sync 	0;
	setp.gt.u32 	%p4, %r1, 63;
	@%p4 bra 	$L__BB3_7;
	ld.volatile.shared.u32 	%r23, [%r4+256];
	ld.volatile.shared.u32 	%r24, [%r4];
	add.s32 	%r25, %r24, %r23;
	st.volatile.shared.u32 	[%r4], %r25;
$L__BB3_7:
	bar.sync 	0;
	setp.gt.u32 	%p5, %r1, 31;
	@%p5 bra 	$L__BB3_10;
	ld.volatile.shared.u32 	%r26, [%r4+128];
	ld.volatile.shared.u32 	%r27, [%r4];
	add.s32 	%r28, %r27, %r26;
	st.volatile.shared.u32 	[%r4], %r28;
	ld.volatile.shared.u32 	%r29, [%r4+64];
	ld.volatile.shared.u32 	%r30, [%r4];
	add.s32 	%r31, %r30, %r29;
	st.volatile.shared.u32 	[%r4], %r31;
	ld.volatile.shared.u32 	%r32, [%r4+32];
	ld.volatile.shared.u32 	%r33, [%r4];
	add.s32 	%r34, %r33, %r32;
	st.volatile.shared.u32 	[%r4], %r34;
	ld.volatile.shared.u32 	%r35, [%r4+16];
	ld.volatile.shared.u32 	%r36, [%r4];
	add.s32 	%r37, %r36, %r35;
	st.volatile.shared.u32 	[%r4], %r37;
	ld.volatile.shared.u32 	%r38, [%r4+8];
	ld.volatile.shared.u32 	%r39, [%r4];
	add.s32 	%r40, %r39, %r38;
	st.volatile.shared.u32 	[%r4], %r40;
	ld.volatile.shared.u32 	%r41, [%r4+4];
	ld.volatile.shared.u32 	%r42, [%r4];
	add.s32 	%r43, %r42, %r41;
	st.volatile.shared.u32 	[%r4], %r43;
	setp.ne.s32 	%p6, %r1, 0;
	@%p6 bra 	$L__BB3_10;
	ld.volatile.shared.u32 	%r44, [_ZN9summation1sE];
	cvta.to.global.u64 	%rd8, %rd3;
	mul.wide.u32 	%rd9, %r2, 4;
	add.s64 	%rd10, %rd8, %rd9;
	st.global.u32 	[%rd10], %r44;
$L__BB3_10:
	ret;

}
	// .globl	_ZN9summation6reduceILj128ELb1EEEvPiS1_j
.visible .entry _ZN9summation6reduceILj128ELb1EEEvPiS1_j(
	.param .u64 .ptr .align 1 _ZN9summation6reduceILj128ELb1EEEvPiS1_j_param_0,
	.param .u64 .ptr .align 1 _ZN9summation6reduceILj128ELb1EEEvPiS1_j_param_1,
	.param .u32 _ZN9summation6reduceILj128ELb1EEEvPiS1_j_param_2
)
{
	.reg .pred 	%p<6>;
	.reg .b32 	%r<43>;
	.reg .b64 	%rd<11>;

	ld.param.u64 	%rd2, [_ZN9summation6reduceILj128ELb1EEEvPiS1_j_param_0];
	ld.param.u64 	%rd3, [_ZN9summation6reduceILj128ELb1EEEvPiS1_j_param_1];
	ld.param.u32 	%r8, [_ZN9summation6reduceILj128ELb1EEEvPiS1_j_param_2];
	mov.u32 	%r1, %tid.x;
	mov.u32 	%r2, %ctaid.x;
	shl.b32 	%r9, %r2, 8;
	add.s32 	%r42, %r9, %r1;
	shl.b32 	%r10, %r1, 2;
	mov.u32 	%r11, _ZN9summation1sE;
	add.s32 	%r4, %r11, %r10;
	mov.b32 	%r12, 0;
	st.volatile.shared.u32 	[%r4], %r12;
	setp.ge.u32 	%p1, %r42, %r8;
	@%p1 bra 	$L__BB4_3;
	cvta.to.global.u64 	%rd1, %rd2;
	mov.u32 	%r13, %nctaid.x;
	shl.b32 	%r5, %r13, 8;
$L__BB4_2:
	mul.wide.u32 	%rd4, %r42, 4;
	add.s64 	%rd5, %rd1, %rd4;
	ld.global.u32 	%r14, [%rd5];
	add.s32 	%r15, %r42, 128;
	mul.wide.u32 	%rd6, %r15, 4;
	add.s64 	%rd7, %rd1, %rd6;
	ld.global.u32 	%r16, [%rd7];
	add.s32 	%r17, %r16, %r14;
	ld.volatile.shared.u32 	%r18, [%r4];
	add.s32 	%r19, %r17, %r18;
	st.volatile.shared.u32 	[%r4], %r19;
	add.s32 	%r42, %r42, %r5;
	setp.lt.u32 	%p2, %r42, %r8;
	@%p2 bra 	$L__BB4_2;
$L__BB4_3:
	bar.sync 	0;
	setp.gt.u32 	%p3, %r1, 63;
	@%p3 bra 	$L__BB4_5;
	ld.volatile.shared.u32 	%r20, [%r4+256];
	ld.volatile.shared.u32 	%r21, [%r4];
	add.s32 	%r22, %r21, %r20;
	st.volatile.shared.u32 	[%r4], %r22;
$L__BB4_5:
	bar.sync 	0;
	setp.gt.u32 	%p4, %r1, 31;
	@%p4 bra 	$L__BB4_8;
	ld.volatile.shared.u32 	%r23, [%r4+128];
	ld.volatile.shared.u32 	%r24, [%r4];
	add.s32 	%r25, %r24, %r23;
	st.volatile.shared.u32 	[%r4], %r25;
	ld.volatile.shared.u32 	%r26, [%r4+64];
	ld.volatile.shared.u32 	%r27, [%r4];
	add.s32 	%r28, %r27, %r26;
	st.volatile.shared.u32 	[%r4], %r28;
	ld.volatile.shared.u32 	%r29, [%r4+32];
	ld.volatile.shared.u32 	%r30, [%r4];
	add.s32 	%r31, %r30, %r29;
	st.volatile.shared.u32 	[%r4], %r31;
	ld.volatile.shared.u32 	%r32, [%r4+16];
	ld.volatile.shared.u32 	%r33, [%r4];
	add.s32 	%r34, %r33, %r32;
	st.volatile.shared.u32 	[%r4], %r34;
	ld.volatile.shared.u32 	%r35, [%r4+8];
	ld.volatile.shared.u32 	%r36, [%r4];
	add.s32 	%r37, %r36, %r35;
	st.volatile.shared.u32 	[%r4], %r37;
	ld.volatile.shared.u32 	%r38, [%r4+4];
	ld.volatile.shared.u32 	%r39, [%r4];
	add.s32 	%r40, %r39, %r38;
	st.volatile.shared.u32 	[%r4], %r40;
	setp.ne.s32 	%p5, %r1, 0;
	@%p5 bra 	$L__BB4_8;
	ld.volatile.shared.u32 	%r41, [_ZN9summation1sE];
	cvta.to.global.u64 	%rd8, %rd3;
	mul.wide.u32 	%rd9, %r2, 4;
	add.s64 	%rd10, %rd8, %rd9;
	st.global.u32 	[%rd10], %r41;
$L__BB4_8:
	ret;

}
	// .globl	_ZN9summation6reduceILj64ELb1EEEvPiS1_j
.visible .entry _ZN9summation6reduceILj64ELb1EEEvPiS1_j(
	.param .u64 .ptr .align 1 _ZN9summation6reduceILj64ELb1EEEvPiS1_j_param_0,
	.param .u64 .ptr .align 1 _ZN9summation6reduceILj64ELb1EEEvPiS1_j_param_1,
	.param .u32 _ZN9summation6reduceILj64ELb1EEEvPiS1_j_param_2
)
{
	.reg .pred 	%p<5>;
	.reg .b32 	%r<40>;
	.reg .b64 	%rd<11>;

	ld.param.u64 	%rd2, [_ZN9summation6reduceILj64ELb1EEEvPiS1_j_param_0];
	ld.param.u64 	%rd3, [_ZN9summation6reduceILj64ELb1EEEvPiS1_j_param_1];
	ld.param.u32 	%r8, [_ZN9summation6reduceILj64ELb1EEEvPiS1_j_param_2];
	mov.u32 	%r1, %tid.x;
	mov.u32 	%r2, %ctaid.x;
	shl.b32 	%r9, %r2, 7;
	add.s32 	%r39, %r9, %r1;
	shl.b32 	%r10, %r1, 2;
	mov.u32 	%r11, _ZN9summation1sE;
	add.s32 	%r4, %r11, %r10;
	mov.b32 	%r12, 0;
	st.volatile.shared.u32 	[%r4], %r12;
	setp.ge.u32 	%p1, %r39, %r8;
	@%p1 bra 	$L__BB5_3;
	cvta.to.global.u64 	%rd1, %rd2;
	mov.u32 	%r13, %nctaid.x;
	shl.b32 	%r5, %r13, 7;
$L__BB5_2:
	mul.wide.u32 	%rd4, %r39, 4;
	add.s64 	%rd5, %rd1, %rd4;
	ld.global.u32 	%r14, [%rd5];
	add.s32 	%r15, %r39, 64;
	mul.wide.u32 	%rd6, %r15, 4;
	add.s64 	%rd7, %rd1, %rd6;
	ld.global.u32 	%r16, [%rd7];
	add.s32 	%r17, %r16, %r14;
	ld.volatile.shared.u32 	%r18, [%r4];
	add.s32 	%r19, %r17, %r18;
	st.volatile.shared.u32 	[%r4], %r19;
	add.s32 	%r39, %r39, %r5;
	setp.lt.u32 	%p2, %r39, %r8;
	@%p2 bra 	$L__BB5_2;
$L__BB5_3:
	bar.sync 	0;
	setp.gt.u32 	%p3, %r1, 31;
	@%p3 bra 	$L__BB5_6;
	ld.volatile.shared.u32 	%r20, [%r4+128];
	ld.volatile.shared.u32 	%r21, [%r4];
	add.s32 	%r22, %r21, %r20;
	st.volatile.shared.u32 	[%r4], %r22;
	ld.volatile.shared.u32 	%r23, [%r4+64];
	ld.volatile.shared.u32 	%r24, [%r4];
	add.s32 	%r25, %r24, %r23;
	st.volatile.shared.u32 	[%r4], %r25;
	ld.volatile.shared.u32 	%r26, [%r4+32];
	ld.volatile.shared.u32 	%r27, [%r4];
	add.s32 	%r28, %r27, %r26;
	st.volatile.shared.u32 	[%r4], %r28;
	ld.volatile.shared.u32 	%r29, [%r4+16];
	ld.volatile.shared.u32 	%r30, [%r4];
	add.s32 	%r31, %r30, %r29;
	st.volatile.shared.u32 	[%r4], %r31;
	ld.volatile.shared.u32 	%r32, [%r4+8];
	ld.volatile.shared.u32 	%r33, [%r4];
	add.s32 	%r34, %r33, %r32;
	st.volatile.shared.u32 	[%r4], %r34;
	ld.volatile.shared.u32 	%r35, [%r4+4];
	ld.volatile.shared.u32 	%r36, [%r4];
	add.s32 	%r37, %r36, %r35;
	st.volatile.shared.u32 	[%r4], %r37;
	setp.ne.s32 	%p4, %r1, 0;
	@%p4 bra 	$L__BB5_6;
	ld.volatile.shared.u32 	%r38, [_ZN9summation1sE];
	cvta.to.global.u64 	%rd8, %rd3;
	mul.wide.u32 	%rd9, %r2, 4;
	add.s64 	%rd10, %rd8, %rd9;
	st.global.u32 	[%rd10], %r38;
$L__BB5_6:
	ret;

}
	// .globl	_ZN9summation6reduceILj32ELb1EEEvPiS1_j
.visible .entry _ZN9summation6reduceILj32ELb1EEEvPiS1_j(
	.param .u64 .ptr .align 1 _ZN9summation6reduceILj32ELb1EEEvPiS1_j_param_0,
	.param .u64 .ptr .align 1 _ZN9summation6reduceILj32ELb1EEEvPiS1_j_param_1,
	.param .u32 _ZN9summation6reduceILj32ELb1EEEvPiS1_j_param_2
)
{
	.reg .pred 	%p<5>;
	.reg .b32 	%r<37>;
	.reg .b64 	%rd<11>;

	ld.param.u64 	%rd2, [_ZN9summation6reduceILj32ELb1EEEvPiS1_j_param_0];
	ld.param.u64 	%rd3, [_ZN9summation6reduceILj32ELb1EEEvPiS1_j_param_1];
	ld.param.u32 	%r8, [_ZN9summation6reduceILj32ELb1EEEvPiS1_j_param_2];
	mov.u32 	%r1, %tid.x;
	mov.u32 	%r2, %ctaid.x;
	shl.b32 	%r9, %r2, 6;
	add.s32 	%r36, %r9, %r1;
	shl.b32 	%r10, %r1, 2;
	mov.u32 	%r11, _ZN9summation1sE;
	add.s32 	%r4, %r11, %r10;
	mov.b32 	%r12, 0;
	st.volatile.shared.u32 	[%r4], %r12;
	setp.ge.u32 	%p1, %r36, %r8;
	@%p1 bra 	$L__BB6_3;
	cvta.to.global.u64 	%rd1, %rd2;
	mov.u32 	%r13, %nctaid.x;
	shl.b32 	%r5, %r13, 6;
$L__BB6_2:
	mul.wide.u32 	%rd4, %r36, 4;
	add.s64 	%rd5, %rd1, %rd4;
	ld.global.u32 	%r14, [%rd5];
	add.s32 	%r15, %r36, 32;
	mul.wide.u32 	%rd6, %r15, 4;
	add.s64 	%rd7, %rd1, %rd6;
	ld.global.u32 	%r16, [%rd7];
	add.s32 	%r17, %r16, %r14;
	ld.volatile.shared.u32 	%r18, [%r4];
	add.s32 	%r19, %r17, %r18;
	st.volatile.shared.u32 	[%r4], %r19;
	add.s32 	%r36, %r36, %r5;
	setp.lt.u32 	%p2, %r36, %r8;
	@%p2 bra 	$L__BB6_2;
$L__BB6_3:
	bar.sync 	0;
	setp.gt.u32 	%p3, %r1, 31;
	@%p3 bra 	$L__BB6_6;
	ld.volatile.shared.u32 	%r20, [%r4+64];
	ld.volatile.shared.u32 	%r21, [%r4];
	add.s32 	%r22, %r21, %r20;
	st.volatile.shared.u32 	[%r4], %r22;
	ld.volatile.shared.u32 	%r23, [%r4+32];
	ld.volatile.shared.u32 	%r24, [%r4];
	add.s32 	%r25, %r24, %r23;
	st.volatile.shared.u32 	[%r4], %r25;
	ld.volatile.shared.u32 	%r26, [%r4+16];
	ld.volatile.shared.u32 	%r27, [%r4];
	add.s32 	%r28, %r27, %r26;
	st.volatile.shared.u32 	[%r4], %r28;
	ld.volatile.shared.u32 	%r29, [%r4+8];
	ld.volatile.shared.u32 	%r30, [%r4];
	add.s32 	%r31, %r30, %r29;
	st.volatile.shared.u32 	[%r4], %r31;
	ld.volatile.shared.u32 	%r32, [%r4+4];
	ld.volatile.shared.u32 	%r33, [%r4];
	add.s32 	%r34, %r33, %r32;
	st.volatile.shared.u32 	[%r4], %r34;
	setp.ne.s32 	%p4, %r1, 0;
	@%p4 bra 	$L__BB6_6;
	ld.volatile.shared.u32 	%r35, [_ZN9summation1sE];
	cvta.to.global.u64 	%rd8, %rd3;
	mul.wide.u32 	%rd9, %r2, 4;
	add.s64 	%rd10, %rd8, %rd9;
	st.global.u32 	[%rd10], %r35;
$L__BB6_6:
	ret;

}
	// .globl	_ZN9summation6reduceILj16ELb1EEEvPiS1_j
.visible .entry _ZN9summation6reduceILj16ELb1EEEvPiS1_j(
	.param .u64 .ptr .align 1 _ZN9summation6reduceILj16ELb1EEEvPiS1_j_param_0,
	.param .u64 .ptr .align 1 _ZN9summation6reduceILj16ELb1EEEvPiS1_j_param_1,
	.param .u32 _ZN9summation6reduceILj16ELb1EEEvPiS1_j_param_2
)
{
	.reg .pred 	%p<5>;
	.reg .b32 	%r<34>;
	.reg .b64 	%rd<11>;

	ld.param.u64 	%rd2, [_ZN9summation6reduceILj16ELb1EEEvPiS1_j_param_0];
	ld.param.u64 	%rd3, [_ZN9summation6reduceILj16ELb1EEEvPiS1_j_param_1];
	ld.param.u32 	%r8, [_ZN9summation6reduceILj16ELb1EEEvPiS1_j_param_2];
	mov.u32 	%r1, %tid.x;
	mov.u32 	%r2, %ctaid.x;
	shl.b32 	%r9, %r2, 5;
	add.s32 	%r33, %r9, %r1;
	shl.b32 	%r10, %r1, 2;
	mov.u32 	%r11, _ZN9summation1sE;
	add.s32 	%r4, %r11, %r10;
	mov.b32 	%r12, 0;
	st.volatile.shared.u32 	[%r4], %r12;
	setp.ge.u32 	%p1, %r33, %r8;
	@%p1 bra 	$L__BB7_3;
	cvta.to.global.u64 	%rd1, %rd2;
	mov.u32 	%r13, %nctaid.x;
	shl.b32 	%r5, %r13, 5;
$L__BB7_2:
	mul.wide.u32 	%rd4, %r33, 4;
	add.s64 	%rd5, %rd1, %rd4;
	ld.global.u32 	%r14, [%rd5];
	add.s32 	%r15, %r33, 16;
	mul.wide.u32 	%rd6, %r15, 4;
	add.s64 	%rd7, %rd1, %rd6;
	ld.global.u32 	%r16, [%rd7];
	add.s32 	%r17, %r16, %r14;
	ld.volatile.shared.u32 	%r18, [%r4];
	add.s32 	%r19, %r17, %r18;
	st.volatile.shared.u32 	[%r4], %r19;
	add.s32 	%r33, %r33, %r5;
	setp.lt.u32 	%p2, %r33, %r8;
	@%p2 bra 	$L__BB7_2;
$L__BB7_3:
	bar.sync 	0;
	setp.gt.u32 	%p3, %r1, 31;
	@%p3 bra 	$L__BB7_6;
	ld.volatile.shared.u32 	%r20, [%r4+32];
	ld.volatile.shared.u32 	%r21, [%r4];
	add.s32 	%r22, %r21, %r20;
	st.volatile.shared.u32 	[%r4], %r22;
	ld.volatile.shared.u32 	%r23, [%r4+16];
	ld.volatile.shared.u32 	%r24, [%r4];
	add.s32 	%r25, %r24, %r23;
	st.volatile.shared.u32 	[%r4], %r25;
	ld.volatile.shared.u32 	%r26, [%r4+8];
	ld.volatile.shared.u32 	%r27, [%r4];
	add.s32 	%r28, %r27, %r26;
	st.volatile.shared.u32 	[%r4], %r28;
	ld.volatile.shared.u32 	%r29, [%r4+4];
	ld.volatile.shared.u32 	%r30, [%r4];
	add.s32 	%r31, %r30, %r29;
	st.volatile.shared.u32 	[%r4], %r31;
	setp.ne.s32 	%p4, %r1, 0;
	@%p4 bra 	$L__BB7_6;
	ld.volatile.shared.u32 	%r32, [_ZN9summation1sE];
	cvta.to.global.u64 	%rd8, %rd3;
	mul.wide.u32 	%rd9, %r2, 4;
	add.s64 	%rd10, %rd8, %rd9;
	st.global.u32 	[%rd10], %r32;
$L__BB7_6:
	ret;

}
	// .globl	_ZN9summation6reduceILj8ELb1EEEvPiS1_j
.visible .entry _ZN9summation6reduceILj8ELb1EEEvPiS1_j(
	.param .u64 .ptr .align 1 _ZN9summation6reduceILj8ELb1EEEvPiS1_j_param_0,
	.param .u64 .ptr .align 1 _ZN9summation6reduceILj8ELb1EEEvPiS1_j_param_1,
	.param .u32 _ZN9summation6reduceILj8ELb1EEEvPiS1_j_param_2
)
{
	.reg .pred 	%p<5>;
	.reg .b32 	%r<31>;
	.reg .b64 	%rd<11>;

	ld.param.u64 	%rd2, [_ZN9summation6reduceILj8ELb1EEEvPiS1_j_param_0];
	ld.param.u64 	%rd3, [_ZN9summation6reduceILj8ELb1EEEvPiS1_j_param_1];
	ld.param.u32 	%r8, [_ZN9summation6reduceILj8ELb1EEEvPiS1_j_param_2];
	mov.u32 	%r1, %tid.x;
	mov.u32 	%r2, %ctaid.x;
	shl.b32 	%r9, %r2, 4;
	add.s32 	%r30, %r9, %r1;
	shl.b32 	%r10, %r1, 2;
	mov.u32 	%r11, _ZN9summation1sE;
	add.s32 	%r4, %r11, %r10;
	mov.b32 	%r12, 0;
	st.volatile.shared.u32 	[%r4], %r12;
	setp.ge.u32 	%p1, %r30, %r8;
	@%p1 bra 	$L__BB8_3;
	cvta.to.global.u64 	%rd1, %rd2;
	mov.u32 	%r13, %nctaid.x;
	shl.b32 	%r5, %r13, 4;
$L__BB8_2:
	mul.wide.u32 	%rd4, %r30, 4;
	add.s64 	%rd5, %rd1, %rd4;
	ld.global.u32 	%r14, [%rd5];
	add.s32 	%r15, %r30, 8;
	mul.wide.u32 	%rd6, %r15, 4;
	add.s64 	%rd7, %rd1, %rd6;
	ld.global.u32 	%r16, [%rd7];
	add.s32 	%r17, %r16, %r14;
	ld.volatile.shared.u32 	%r18, [%r4];
	add.s32 	%r19, %r17, %r18;
	st.volatile.shared.u32 	[%r4], %r19;
	add.s32 	%r30, %r30, %r5;
	setp.lt.u32 	%p2, %r30, %r8;
	@%p2 bra 	$L__BB8_2;
$L__BB8_3:
	bar.sync 	0;
	setp.gt.u32 	%p3, %r1, 31;
	@%p3 bra 	$L__BB8_6;
	ld.volatile.shared.u32 	%r20, [%r4+16];
	ld.volatile.shared.u32 	%r21, [%r4];
	add.s32 	%r22, %r21, %r20;
	st.volatile.shared.u32 	[%r4], %r22;
	ld.volatile.shared.u32 	%r23, [%r4+8];
	ld.volatile.shared.u32 	%r24, [%r4];
	add.s32 	%r25, %r24, %r23;
	st.volatile.shared.u32 	[%r4], %r25;
	ld.volatile.shared.u32 	%r26, [%r4+4];
	ld.volatile.shared.u32 	%r27, [%r4];
	add.s32 	%r28, %r27, %r26;
	st.volatile.shared.u32 	[%r4], %r28;
	setp.ne.s32 	%p4, %r1, 0;
	@%p4 bra 	$L__BB8_6;
	ld.volatile.shared.u32 	%r29, [_ZN9summation1sE];
	cvta.to.global.u64 	%rd8, %rd3;
	mul.wide.u32 	%rd9, %r2, 4;
	add.s64 	%rd10, %rd8, %rd9;
	st.global.u32 	[%rd10], %r29;
$L__BB8_6:
	ret;

}
	// .globl	_ZN9summation6reduceILj4ELb1EEEvPiS1_j
.visible .entry _ZN9summation6reduceILj4ELb1EEEvPiS1_j(
	.param .u64 .ptr .align 1 _ZN9summation6reduceILj4ELb1EEEvPiS1_j_param_0,
	.param .u64 .ptr .align 1 _ZN9summation6reduceILj4ELb1EEEvPiS1_j_param_1,
	.param .u32 _ZN9summation6reduceILj4ELb1EEEvPiS1_j_param_2
)
{
	.reg .pred 	%p<5>;
	.reg .b32 	%r<28>;
	.reg .b64 	%rd<11>;

	ld.param.u64 	%rd2, [_ZN9summation6reduceILj4ELb1EEEvPiS1_j_param_0];
	ld.param.u64 	%rd3, [_ZN9summation6reduceILj4ELb1EEEvPiS1_j_param_1];
	ld.param.u32 	%r8, [_ZN9summation6reduceILj4ELb1EEEvPiS1_j_param_2];
	mov.u32 	%r1, %tid.x;
	mov.u32 	%r2, %ctaid.x;
	shl.b32 	%r9, %r2, 3;
	add.s32 	%r27, %r9, %r1;
	shl.b32 	%r10, %r1, 2;
	mov.u32 	%r11, _ZN9summation1sE;
	add.s32 	%r4, %r11, %r10;
	mov.b32 	%r12, 0;
	st.volatile.shared.u32 	[%r4], %r12;
	setp.ge.u32 	%p1, %r27, %r8;
	@%p1 bra 	$L__BB9_3;
	cvta.to.global.u64 	%rd1, %rd2;
	mov.u32 	%r13, %nctaid.x;
	shl.b32 	%r5, %r13, 3;
$L__BB9_2:
	mul.wide.u32 	%rd4, %r27, 4;
	add.s64 	%rd5, %rd1, %rd4;
	ld.global.u32 	%r14, [%rd5];
	add.s32 	%r15, %r27, 4;
	mul.wide.u32 	%rd6, %r15, 4;
	add.s64 	%rd7, %rd1, %rd6;
	ld.global.u32 	%r16, [%rd7];
	add.s32 	%r17, %r16, %r14;
	ld.volatile.shared.u32 	%r18, [%r4];
	add.s32 	%r19, %r17, %r18;
	st.volatile.shared.u32 	[%r4], %r19;
	add.s32 	%r27, %r27, %r5;
	setp.lt.u32 	%p2, %r27, %r8;
	@%p2 bra 	$L__BB9_2;
$L__BB9_3:
	bar.sync 	0;
	setp.gt.u32 	%p3, %r1, 31;
	@%p3 bra 	$L__BB9_6;
	ld.volatile.shared.u32 	%r20, [%r4+8];
	ld.volatile.shared.u32 	%r21, [%r4];
	add.s32 	%r22, %r21, %r20;
	st.volatile.shared.u32 	[%r4], %r22;
	ld.volatile.shared.u32 	%r23, [%r4+4];
	ld.volatile.shared.u32 	%r24, [%r4];
	add.s32 	%r25, %r24, %r23;
	st.volatile.shared.u32 	[%r4], %r25;
	setp.ne.s32 	%p4, %r1, 0;
	@%p4 bra 	$L__BB9_6;
	ld.volatile.shared.u32 	%r26, [_ZN9summation1sE];
	cvta.to.global.u64 	%rd8, %rd3;
	mul.wide.u32 	%rd9, %r2, 4;
	add.s64 	%rd10, %rd8, %rd9;
	st.global.u32 	[%rd10], %r26;
$L__BB9_6:
	ret;

}
	// .globl	_ZN9summation6reduceILj2ELb1EEEvPiS1_j
.visible .entry _ZN9summation6reduceILj2ELb1EEEvPiS1_j(
	.param .u64 .ptr .align 1 _ZN9summation6reduceILj2ELb1EEEvPiS1_j_param_0,
	.param .u64 .ptr .align 1 _ZN9summation6reduceILj2ELb1EEEvPiS1_j_param_1,
	.param .u32 _ZN9summation6reduceILj2ELb1EEEvPiS1_j_param_2
)
{
	.reg .pred 	%p<5>;
	.reg .b32 	%r<25>;
	.reg .b64 	%rd<11>;

	ld.param.u64 	%rd2, [_ZN9summation6reduceILj2ELb1EEEvPiS1_j_param_0];
	ld.param.u64 	%rd3, [_ZN9summation6reduceILj2ELb1EEEvPiS1_j_param_1];
	ld.param.u32 	%r8, [_ZN9summation6reduceILj2ELb1EEEvPiS1_j_param_2];
	mov.u32 	%r1, %tid.x;
	mov.u32 	%r2, %ctaid.x;
	shl.b32 	%r9, %r2, 2;
	add.s32 	%r24, %r9, %r1;
	shl.b32 	%r10, %r1, 2;
	mov.u32 	%r11, _ZN9summation1sE;
	add.s32 	%r4, %r11, %r10;
	mov.b32 	%r12, 0;
	st.volatile.shared.u32 	[%r4], %r12;
	setp.ge.u32 	%p1, %r24, %r8;
	@%p1 bra 	$L__BB10_3;
	cvta.to.global.u64 	%rd1, %rd2;
	mov.u32 	%r13, %nctaid.x;
	shl.b32 	%r5, %r13, 2;
$L__BB10_2:
	mul.wide.u32 	%rd4, %r24, 4;
	add.s64 	%rd5, %rd1, %rd4;
	ld.global.u32 	%r14, [%rd5];
	add.s32 	%r15, %r24, 2;
	mul.wide.u32 	%rd6, %r15, 4;
	add.s64 	%rd7, %rd1, %rd6;
	ld.global.u32 	%r16, [%rd7];
	add.s32 	%r17, %r16, %r14;
	ld.volatile.shared.u32 	%r18, [%r4];
	add.s32 	%r19, %r17, %r18;
	st.volatile.shared.u32 	[%r4], %r19;
	add.s32 	%r24, %r24, %r5;
	setp.lt.u32 	%p2, %r24, %r8;
	@%p2 bra 	$L__BB10_2;
$L__BB10_3:
	bar.sync 	0;
	setp.gt.u32 	%p3, %r1, 31;
	@%p3 bra 	$L__BB10_6;
	ld.volatile.shared.u32 	%r20, [%r4+4];
	ld.volatile.shared.u32 	%r21, [%r4];
	add.s32 	%r22, %r21, %r20;
	st.volatile.shared.u32 	[%r4], %r22;
	setp.ne.s32 	%p4, %r1, 0;
	@%p4 bra 	$L__BB10_6;
	ld.volatile.shared.u32 	%r23, [_ZN9summation1sE];
	cvta.to.global.u64 	%rd8, %rd3;
	mul.wide.u32 	%rd9, %r2, 4;
	add.s64 	%rd10, %rd8, %rd9;
	st.global.u32 	[%rd10], %r23;
$L__BB10_6:
	ret;

}
	// .globl	_ZN9summation6reduceILj1ELb1EEEvPiS1_j
.visible .entry _ZN9summation6reduceILj1ELb1EEEvPiS1_j(
	.param .u64 .ptr .align 1 _ZN9summation6reduceILj1ELb1EEEvPiS1_j_param_0,
	.param .u64 .ptr .align 1 _ZN9summation6reduceILj1ELb1EEEvPiS1_j_param_1,
	.param .u32 _ZN9summation6reduceILj1ELb1EEEvPiS1_j_param_2
)
{
	.reg .pred 	%p<4>;
	.reg .b32 	%r<21>;
	.reg .b64 	%rd<9>;

	ld.param.u64 	%rd2, [_ZN9summation6reduceILj1ELb1EEEvPiS1_j_param_0];
	ld.param.u64 	%rd3, [_ZN9summation6reduceILj1ELb1EEEvPiS1_j_param_1];
	ld.param.u32 	%r8, [_ZN9summation6reduceILj1ELb1EEEvPiS1_j_param_2];
	mov.u32 	%r1, %tid.x;
	mov.u32 	%r2, %ctaid.x;
	shl.b32 	%r9, %r2, 1;
	add.s32 	%r20, %r9, %r1;
	shl.b32 	%r10, %r1, 2;
	mov.u32 	%r11, _ZN9summation1sE;
	add.s32 	%r4, %r11, %r10;
	mov.b32 	%r12, 0;
	st.volatile.shared.u32 	[%r4], %r12;
	setp.ge.u32 	%p1, %r20, %r8;
	@%p1 bra 	$L__BB11_3;
	mov.u32 	%r13, %nctaid.x;
	shl.b32 	%r5, %r13, 1;
	cvta.to.global.u64 	%rd1, %rd2;
$L__BB11_2:
	mul.wide.u32 	%rd4, %r20, 4;
	add.s64 	%rd5, %rd1, %rd4;
	ld.global.u32 	%r14, [%rd5];
	ld.global.u32 	%r15, [%rd5+4];
	add.s32 	%r16, %r15, %r14;
	ld.volatile.shared.u32 	%r17, [%r4];
	add.s32 	%r18, %r16, %r17;
	st.volatile.shared.u32 	[%r4], %r18;
	add.s32 	%r20, %r20, %r5;
	setp.lt.u32 	%p2, %r20, %r8;
	@%p2 bra 	$L__BB11_2;
$L__BB11_3:
	bar.sync 	0;
	setp.ne.s32 	%p3, %r1, 0;
	@%p3 bra 	$L__BB11_5;
	ld.volatile.shared.u32 	%r19, [_ZN9summation1sE];
	cvta.to.global.u64 	%rd6, %rd3;
	mul.wide.u32 	%rd7, %r2, 4;
	add.s64 	%rd8, %rd6, %rd7;
	st.global.u32 	[%rd8], %r19;
$L__BB11_5:
	ret;

}
	// .globl	_ZN9summation6reduceILj2048ELb0EEEvPiS1_j
.visible .entry _ZN9summation6reduceILj2048ELb0EEEvPiS1_j(
	.param .u64 .ptr .align 1 _ZN9summation6reduceILj2048ELb0EEEvPiS1_j_param_0,
	.param .u64 .ptr .align 1 _ZN9summation6reduceILj2048ELb0EEEvPiS1_j_param_1,
	.param .u32 _ZN9summation6reduceILj2048ELb0EEEvPiS1_j_param_2
)
{
	.reg .pred 	%p<10>;
	.reg .b32 	%r<55>;
	.reg .b64 	%rd<11>;

	ld.param.u64 	%rd2, [_ZN9summation6reduceILj2048ELb0EEEvPiS1_j_param_0];
	ld.param.u64 	%rd3, [_ZN9summation6reduceILj2048ELb0EEEvPiS1_j_param_1];
	ld.param.u32 	%r9, [_ZN9summation6reduceILj2048ELb0EEEvPiS1_j_param_2];
	mov.u32 	%r1, %tid.x;
	mov.u32 	%r2, %ctaid.x;
	shl.b32 	%r10, %r2, 12;
	or.b32  	%r54, %r10, %r1;
	shl.b32 	%r11, %r1, 2;
	mov.u32 	%r12, _ZN9summation1sE;
	add.s32 	%r4, %r12, %r11;
	mov.b32 	%r13, 0;
	st.volatile.shared.u32 	[%r4], %r13;
	setp.ge.u32 	%p1, %r54, %r9;
	@%p1 bra 	$L__BB12_5;
	cvta.to.global.u64 	%rd1, %rd2;
	mov.u32 	%r14, %nctaid.x;
	shl.b32 	%r5, %r14, 12;
$L__BB12_2:
	add.s32 	%r7, %r54, 2048;
	setp.ge.u32 	%p2, %r7, %r9;
	@%p2 bra 	$L__BB12_4;
	mul.wide.u32 	%rd4, %r54, 4;
	add.s64 	%rd5, %rd1, %rd4;
	ld.global.u32 	%r15, [%rd5];
	mul.wide.u32 	%rd6, %r7, 4;
	add.s64 	%rd7, %rd1, %rd6;
	ld.global.u32 	%r16, [%rd7];
	add.s32 	%r17, %r16, %r15;
	ld.volatile.shared.u32 	%r18, [%r4];
	add.s32 	%r19, %r17, %r18;
	st.volatile.shared.u32 	[%r4], %r19;
$L__BB12_4:
	add.s32 	%r54, %r54, %r5;
	setp.lt.u32 	%p3, %r54, %r9;
	@%p3 bra 	$L__BB12_2;
$L__BB12_5:
	bar.sync 	0;
	ld.volatile.shared.u32 	%r20, [%r4+4096];
	ld.volatile.shared.u32 	%r21, [%r4];
	add.s32 	%r22, %r21, %r20;
	st.volatile.shared.u32 	[%r4], %r22;
	bar.sync 	0;
	setp.gt.u32 	%p4, %r1, 511;
	@%p4 bra 	$L__BB12_7;
	ld.volatile.shared.u32 	%r23, [%r4+2048];
	ld.volatile.shared.u32 	%r24, [%r4];
	add.s32 	%r25, %r24, %r23;
	st.volatile.shared.u32 	[%r4], %r25;
$L__BB12_7:
	bar.sync 	0;
	setp.gt.u32 	%p5, %r1, 255;
	@%p5 bra 	$L__BB12_9;
	ld.volatile.shared.u32 	%r26, [%r4+1024];
	ld.volatile.shared.u32 	%r27, [%r4];
	add.s32 	%r28, %r27, %r26;
	st.volatile.shared.u32 	[%r4], %r28;
$L__BB12_9:
	bar.sync 	0;
	setp.gt.u32 	%p6, %r1, 127;
	@%p6 bra 	$L__BB12_11;
	ld.volatile.shared.u32 	%r29, [%r4+512];
	ld.volatile.shared.u32 	%r30, [%r4];
	add.s32 	%r31, %r30, %r29;
	st.volatile.shared.u32 	[%r4], %r31;
$L__BB12_11:
	bar.sync 	0;
	setp.gt.u32 	%p7, %r1, 63;
	@%p7 bra 	$L__BB12_13;
	ld.volatile.shared.u32 	%r32, [%r4+256];
	ld.volatile.shared.u32 	%r33, [%r4];
	add.s32 	%r34, %r33, %r32;
	st.volatile.shared.u32 	[%r4], %r34;
$L__BB12_13:
	bar.sync 	0;
	setp.gt.u32 	%p8, %r1, 31;
	@%p8 bra 	$L__BB12_16;
	ld.volatile.shared.u32 	%r35, [%r4+128];
	ld.volatile.shared.u32 	%r36, [%r4];
	add.s32 	%r37, %r36, %r35;
	st.volatile.shared.u32 	[%r4], %r37;
	ld.volatile.shared.u32 	%r38, [%r4+64];
	ld.volatile.shared.u32 	%r39, [%r4];
	add.s32 	%r40, %r39, %r38;
	st.volatile.shared.u32 	[%r4], %r40;
	ld.volatile.shared.u32 	%r41, [%r4+32];
	ld.volatile.shared.u32 	%r42, [%r4];
	add.s32 	%r43, %r42, %r41;
	st.volatile.shared.u32 	[%r4], %r43;
	ld.volatile.shared.u32 	%r44, [%r4+16];
	ld.volatile.shared.u32 	%r45, [%r4];
	add.s32 	%r46, %r45, %r44;
	st.volatile.shared.u32 	[%r4], %r46;
	ld.volatile.shared.u32 	%r47, [%r4+8];
	ld.volatile.shared.u32 	%r48, [%r4];
	add.s32 	%r49, %r48, %r47;
	st.volatile.shared.u32 	[%r4], %r49;
	ld.volatile.shared.u32 	%r50, [%r4+4];
	ld.volatile.shared.u32 	%r51, [%r4];
	add.s32 	%r52, %r51, %r50;
	st.volatile.shared.u32 	[%r4], %r52;
	setp.ne.s32 	%p9, %r1, 0;
	@%p9 bra 	$L__BB12_16;
	ld.volatile.shared.u32 	%r53, [_ZN9summation1sE];
	cvta.to.global.u64 	%rd8, %rd3;
	mul.wide.u32 	%rd9, %r2, 4;
	add.s64 	%rd10, %rd8, %rd9;
	st.global.u32 	[%rd10], %r53;
$L__BB12_16:
	ret;

}
	// .globl	_ZN9summation6reduceILj1024ELb0EEEvPiS1_j
.visible .entry _ZN9summation6reduceILj1024ELb0EEEvPiS1_j(
	.param .u64 .ptr .align 1 _ZN9summation6reduceILj1024ELb0EEEvPiS1_j_param_0,
	.param .u64 .ptr .align 1 _ZN9summation6reduceILj1024ELb0EEEvPiS1_j_param_1,
	.param .u32 _ZN9summation6reduceILj1024ELb0EEEvPiS1_j_param_2
)
{
	.reg .pred 	%p<10>;
	.reg .b32 	%r<52>;
	.reg .b64 	%rd<11>;

	ld.param.u64 	%rd2, [_ZN9summation6reduceILj1024ELb0EEEvPiS1_j_param_0];
	ld.param.u64 	%rd3, [_ZN9summation6reduceILj1024ELb0EEEvPiS1_j_param_1];
	ld.param.u32 	%r9, [_ZN9summation6reduceILj1024ELb0EEEvPiS1_j_param_2];
	mov.u32 	%r1, %tid.x;
	mov.u32 	%r2, %ctaid.x;
	shl.b32 	%r10, %r2, 11;
	or.b32  	%r51, %r10, %r1;
	shl.b32 	%r11, %r1, 2;
	mov.u32 	%r12, _ZN9summation1sE;
	add.s32 	%r4, %r12, %r11;
	mov.b32 	%r13, 0;
	st.volatile.shared.u32 	[%r4], %r13;
	setp.ge.u32 	%p1, %r51, %r9;
	@%p1 bra 	$L__BB13_5;
	cvta.to.global.u64 	%rd1, %rd2;
	mov.u32 	%r14, %nctaid.x;
	shl.b32 	%r5, %r14, 11;
$L__BB13_2:
	add.s32 	%r7, %r51, 1024;
	setp.ge.u32 	%p2, %r7, %r9;
	@%p2 bra 	$L__BB13_4;
	mul.wide.u32 	%rd4, %r51, 4;
	add.s64 	%rd5, %rd1, %rd4;
	ld.global.u32 	%r15, [%rd5];
	mul.wide.u32 	%rd6, %r7, 4;
	add.s64 	%rd7, %rd1, %rd6;
	ld.global.u32 	%r16, [%rd7];
	add.s32 	%r17, %r16, %r15;
	ld.volatile.shared.u32 	%r18, [%r4];
	add.s32 	%r19, %r17, %r18;
	st.volatile.shared.u32 	[%r4], %r19;
$L__BB13_4:
	add.s32 	%r51, %r51, %r5;
	setp.lt.u32 	%p3, %r51, %r9;
	@%p3 bra 	$L__BB13_2;
$L__BB13_5:
	bar.sync 	0;
	setp.gt.u32 	%p4, %r1, 511;
	@%p4 bra 	$L__BB13_7;
	ld.volatile.shared.u32 	%r20, [%r4+2048];
	ld.volatile.shared.u32 	%r21, [%r4];
	add.s32 	%r22, %r21, %r20;
	st.volatile.shared.u32 	[%r4], %r22;
$L__BB13_7:
	bar.sync 	0;
	setp.gt.u32 	%p5, %r1, 255;
	@%p5 bra 	$L__BB13_9;
	ld.volatile.shared.u32 	%r23, [%r4+1024];
	ld.volatile.shared.u32 	%r24, [%r4];
	add.s32 	%r25, %r24, %r23;
	st.volatile.shared.u32 	[%r4], %r25;
$L__BB13_9:
	bar.sync 	0;
	setp.gt.u32 	%p6, %r1, 127;
	@%p6 bra 	$L__BB13_11;
	ld.volatile.shared.u32 	%r26, [%r4+512];
	ld.volatile.shared.u32 	%r27, [%r4];
	add.s32 	%r28, %r27, %r26;
	st.volatile.shared.u32 	[%r4], %r28;
$L__BB13_11:
	bar.sync 	0;
	setp.gt.u32 	%p7, %r1, 63;
	@%p7 bra 	$L__BB13_13;
	ld.volatile.shared.u32 	%r29, [%r4+256];
	ld.volatile.shared.u32 	%r30, [%r4];
	add.s32 	%r31, %r30, %r29;
	st.volatile.shared.u32 	[%r4], %r31;
$L__BB13_13:
	bar.sync 	0;
	setp.gt.u32 	%p8, %r1, 31;
	@%p8 bra 	$L__BB13_16;
	ld.volatile.shared.u32 	%r32, [%r4+128];
	ld.volatile.shared.u32 	%r33, [%r4];
	add.s32 	%r34, %r33, %r32;
	st.volatile.shared.u32 	[%r4], %r34;
	ld.volatile.shared.u32 	%r35, [%r4+64];
	ld.volatile.shared.u32 	%r36, [%r4];
	add.s32 	%r37, %r36, %r35;
	st.volatile.shared.u32 	[%r4], %r37;
	ld.volatile.shared.u32 	%r38, [%r4+32];
	ld.volatile.shared.u32 	%r39, [%r4];
	add.s32 	%r40, %r39, %r38;
	st.volatile.shared.u32 	[%r4], %r40;
	ld.volatile.shared.u32 	%r41, [%r4+16];
	ld.volatile.shared.u32 	%r42, [%r4];
	add.s32 	%r43, %r42, %r41;
	st.volatile.shared.u32 	[%r4], %r43;
	ld.volatile.shared.u32 	%r44, [%r4+8];
	ld.volatile.shared.u32 	%r45, [%r4];
	add.s32 	%r46, %r45, %r44;
	st.volatile.shared.u32 	[%r4], %r46;
	ld.volatile.shared.u32 	%r47, [%r4+4];
	ld.volatile.shared.u32 	%r48, [%r4];
	add.s32 	%r49, %r48, %r47;
	st.volatile.shared.u32 	[%r4], %r49;
	setp.ne.s32 	%p9, %r1, 0;
	@%p9 bra 	$L__BB13_16;
	ld.volatile.shared.u32 	%r50, [_ZN9summation1sE];
	cvta.to.global.u64 	%rd8, %rd3;
	mul.wide.u32 	%rd9, %r2, 4;
	add.s64 	%rd10, %rd8, %rd9;
	st.global.u32 	[%rd10], %r50;
$L__BB13_16:
	ret;

}
	// .globl	_ZN9summation6reduceILj512ELb0EEEvPiS1_j
.visible .entry _ZN9summation6reduceILj512ELb0EEEvPiS1_j(
	.param .u64 .ptr .align 1 _ZN9summation6reduceILj512ELb0EEEvPiS1_j_param_0,
	.param .u64 .ptr .align 1 _ZN9summation6reduceILj512ELb0EEEvPiS1_j_param_1,
	.param .u32 _ZN9summation6reduceILj512ELb0EEEvPiS1_j_param_2
)
{
	.reg .pred 	%p<9>;
	.reg .b32 	%r<49>;
	.reg .b64 	%rd<11>;

	ld.param.u64 	%rd2, [_ZN9summation6reduceILj512ELb0EEEvPiS1_j_param_0];
	ld.param.u64 	%rd3, [_ZN9summation6reduceILj512ELb0EEEvPiS1_j_param_1];
	ld.param.u32 	%r9, [_ZN9summation6reduceILj512ELb0EEEvPiS1_j_param_2];
	mov.u32 	%r1, %tid.x;
	mov.u32 	%r2, %ctaid.x;
	shl.b32 	%r10, %r2, 10;
	or.b32  	%r48, %r10, %r1;
	shl.b32 	%r11, %r1, 2;
	mov.u32 	%r12, _ZN9summation1sE;
	add.s32 	%r4, %r12, %r11;
	mov.b32 	%r13, 0;
	st.volatile.shared.u32 	[%r4], %r13;
	setp.ge.u32 	%p1, %r48, %r9;
	@%p1 bra 	$L__BB14_5;
	cvta.to.global.u64 	%rd1, %rd2;
	mov.u32 	%r14, %nctaid.x;
	shl.b32 	%r5, %r14, 10;
$L__BB14_2:
	add.s32 	%r7, %r48, 512;
	setp.ge.u32 	%p2, %r7, %r9;
	@%p2 bra 	$L__BB14_4;
	mul.wide.u32 	%rd4, %r48, 4;
	add.s64 	%rd5, %rd1, %rd4;
	ld.global.u32 	%r15, [%rd5];
	mul.wide.u32 	%rd6, %r7, 4;
	add.s64 	%rd7, %rd1, %rd6;
	ld.global.u32 	%r16, [%rd7];
	add.s32 	%r17, %r16, %r15;
	ld.volatile.shared.u32 	%r18, [%r4];
	add.s32 	%r19, %r17, %r18;
	st.volatile.shared.u32 	[%r4], %r19;
$L__BB14_4:
	add.s32 	%r48, %r48, %r5;
	setp.lt.u32 	%p3, %r48, %r9;
	@%p3 bra 	$L__BB14_2;
$L__BB14_5:
	bar.sync 	0;
	setp.gt.u32 	%p4, %r1, 255;
	@%p4 bra 	$L__BB14_7;
	ld.volatile.shared.u32 	%r20, [%r4+1024];
	ld.volatile.shared.u32 	%r21, [%r4];
	add.s32 	%r22, %r21, %r20;
	st.volatile.shared.u32 	[%r4], %r22;
$L__BB14_7:
	bar.sync 	0;
	setp.gt.u32 	%p5, %r1, 127;
	@%p5 bra 	$L__BB14_9;
	ld.volatile.shared.u32 	%r23, [%r4+512];
	ld.volatile.shared.u32 	%r24, [%r4];
	add.s32 	%r25, %r24, %r23;
	st.volatile.shared.u32 	[%r4], %r25;
$L__BB14_9:
	bar.sync 	0;
	setp.gt.u32 	%p6, %r1, 63;
	@%p6 bra 	$L__BB14_11;
	ld.volatile.shared.u32 	%r26, [%r4+256];
	ld.volatile.shared.u32 	%r27, [%r4];
	add.s32 	%r28, %r27, %r26;
	st.volatile.shared.u32 	[%r4], %r28;
$L__BB14_11:
	bar.sync 	0;
	setp.gt.u32 	%p7, %r1, 31;
	@%p7 bra 	$L__BB14_14;
	ld.volatile.shared.u32 	%r29, [%r4+128];
	ld.volatile.shared.u32 	%r30, [%r4];
	add.s32 	%r31, %r30, %r29;
	st.volatile.shared.u32 	[%r4], %r31;
	ld.volatile.shared.u32 	%r32, [%r4+64];
	ld.volatile.shared.u32 	%r33, [%r4];
	add.s32 	%r34, %r33, %r32;
	st.volatile.shared.u32 	[%r4], %r34;
	ld.volatile.shared.u32 	%r35, [%r4+32];
	ld.volatile.shared.u32 	%r36, [%r4];
	add.s32 	%r37, %r36, %r35;
	st.volatile.shared.u32 	[%r4], %r37;
	ld.volatile.shared.u32 	%r38, [%r4+16];
	ld.volatile.shared.u32 	%r39, [%r4];
	add.s32 	%r40, %r39, %r38;
	st.volatile.shared.u32 	[%r4], %r40;
	ld.volatile.shared.u32 	%r41, [%r4+8];
	ld.volatile.shared.u32 	%r42, [%r4];
	add.s32 	%r43, %r42, %r41;
	st.volatile.shared.u32 	[%r4], %r43;
	ld.volatile.shared.u32 	%r44, [%r4+4];
	ld.volatile.shared.u32 	%r45, [%r4];
	add.s32 	%r46, %r45, %r44;
	st.volatile.shared.u32 	[%r4], %r46;
	setp.ne.s32 	%p8, %r1, 0;
	@%p8 bra 	$L__BB14_14;
	ld.volatile.shared.u32 	%r47, [_ZN9summation1sE];
	cvta.to.global.u64 	%rd8, %rd3;
	mul.wide.u32 	%rd9, %r2, 4;
	add.s64 	%rd10, %rd8, %rd9;
	st.global.u32 	[%rd10], %r47;
$L__BB14_14:
	ret;

}
	// .globl	_ZN9summation6reduceILj256ELb0EEEvPiS1_j
.visible .entry _ZN9summation6reduceILj256ELb0EEEvPiS1_j(
	.param .u64 .ptr .align 1 _ZN9summation6reduceILj256ELb0EEEvPiS1_j_param_0,
	.param .u64 .ptr .align 1 _ZN9summation6reduceILj256ELb0EEEvPiS1_j_param_1,
	.param .u32 _ZN9summation6reduceILj256ELb0EEEvPiS1_j_param_2
)
{
	.reg .pred 	%p<8>;
	.reg .b32 	%r<46>;
	.reg .b64 	%rd<11>;

	ld.param.u64 	%rd2, [_ZN9summation6reduceILj256ELb0EEEvPiS1_j_param_0];
	ld.param.u64 	%rd3, [_ZN9summation6reduceILj256ELb0EEEvPiS1_j_param_1];
	ld.param.u32 	%r9, [_ZN9summation6reduceILj256ELb0EEEvPiS1_j_param_2];
	mov.u32 	%r1, %tid.x;
	mov.u32 	%r2, %ctaid.x;
	shl.b32 	%r10, %r2, 9;
	add.s32 	%r45, %r10, %r1;
	shl.b32 	%r11, %r1, 2;
	mov.u32 	%r12, _ZN9summation1sE;
	add.s32 	%r4, %r12, %r11;
	mov.b32 	%r13, 0;
	st.volatile.shared.u32 	[%r4], %r13;
	setp.ge.u32 	%p1, %r45, %r9;
	@%p1 bra 	$L__BB15_5;
	cvta.to.global.u64 	%rd1, %rd2;
	mov.u32 	%r14, %nctaid.x;
	shl.b32 	%r5, %r14, 9;
$L__BB15_2:
	add.s32 	%r7, %r45, 256;
	setp.ge.u32 	%p2, %r7, %r9;
	@%p2 bra 	$L__BB15_4;
	mul.wide.u32 	%rd4, %r45, 4;
	add.s64 	%rd5, %rd1, %rd4;
	ld.global.u32 	%r15, [%rd5];
	mul.wide.u32 	%rd6, %r7, 4;
	add.s64 	%rd7, %rd1, %rd6;
	ld.global.u32 	%r16, [%rd7];
	add.s32 	%r17, %r16, %r15;
	ld.volatile.shared.u32 	%r18, [%r4];
	add.s32 	%r19, %r17, %r18;
	st.volatile.shared.u32 	[%r4], %r19;
$L__BB15_4:
	add.s32 	%r45, %r45, %r5;
	setp.lt.u32 	%p3, %r45, %r9;
	@%p3 bra 	$L__BB15_2;
$L__BB15_5:
	bar.sync 	0;
	setp.gt.u32 	%p4, %r1, 127;
	@%p4 bra 	$L__BB15_7;
	ld.volatile.shared.u32 	%r20, [%r4+512];
	ld.volatile.shared.u32 	%r21, [%r4];
	add.s32 	%r22, %r21, %r20;
	st.volatile.shared.u32 	[%r4], %r22;
$L__BB15_7:
	bar.sync 	0;
	setp.gt.u32 	%p5, %r1, 63;
	@%p5 bra 	$L__BB15_9;
	ld.volatile.shared.u32 	%r23, [%r4+256];
	ld.volatile.shared.u32 	%r24, [%r4];
	add.s32 	%r25, %r24, %r23;
	st.volatile.shared.u32 	[%r4], %r25;
$L__BB15_9:
	bar.sync 	0;
	setp.gt.u32 	%p6, %r1, 31;
	@%p6 bra 	$L__BB15_12;
	ld.volatile.shared.u32 	%r26, [%r4+128];
	ld.volatile.shared.u32 	%r27, [%r4];
	add.s32 	%r28, %r27, %r26;
	st.volatile.shared.u32 	[%r4], %r28;
	ld.volatile.shared.u32 	%r29, [%r4+64];
	ld.volatile.shared.u32 	%r30, [%r4];
	add.s32 	%r31, %r30, %r29;
	st.volatile.shared.u32 	[%r4], %r31;
	ld.volatile.shared.u32 	%r32, [%r4+32];
	ld.volatile.shared.u32 	%r33, [%r4];
	add.s32 	%r34, %r33, %r32;
	st.volatile.shared.u32 	[%r4], %r34;
	ld.volatile.shared.u32 	%r35, [%r4+16];
	ld.volatile.shared.u32 	%r36, [%r4];
	add.s32 	%r37, %r36, %r35;
	st.volatile.shared.u32 	[%r4], %r37;
	ld.volatile.shared.u32 	%r38, [%r4+8];
	ld.volatile.shared.u32 	%r39, [%r4];
	add.s32 	%r40, %r39, %r38;
	st.volatile.shared.u32 	[%r4], %r40;
	ld.volatile.shared.u32 	%r41, [%r4+4];
	ld.volatile.shared.u32 	%r42, [%r4];
	add.s32 	%r43, %r42, %r41;
	st.volatile.shared.u32 	[%r4], %r43;
	setp.ne.s32 	%p7, %r1, 0;
	@%p7 bra 	$L__BB15_12;
	ld.volatile.shared.u32 	%r44, [_ZN9summation1sE];
	cvta.to.global.u64 	%rd8, %rd3;
	mul.wide.u32 	%rd9, %r2, 4;
	add.s64 	%rd10, %rd8, %rd9;
	st.global.u32 	[%rd10], %r44;
$L__BB15_12:
	ret;

}
	// .globl	_ZN9summation6reduceILj128ELb0EEEvPiS1_j
.visible .entry _ZN9summation6reduceILj128ELb0EEEvPiS1_j(
	.param .u64 .ptr .align 1 _ZN9summation6reduceILj128ELb0EEEvPiS1_j_param_0,
	.param .u64 .ptr .align 1 _ZN9summation6reduceILj128ELb0EEEvPiS1_j_param_1,
	.param .u32 _ZN9summation6reduceILj128ELb0EEEvPiS1_j_param_2
)
{
	.reg .pred 	%p<7>;
	.reg .b32 	%r<43>;
	.reg .b64 	%rd<11>;

	ld.param.u64 	%rd2, [_ZN9summation6reduceILj128ELb0EEEvPiS1_j_param_0];
	ld.param.u64 	%rd3, [_ZN9summation6reduceILj128ELb0EEEvPiS1_j_param_1];
	ld.param.u32 	%r9, [_ZN9summation6reduceILj128ELb0EEEvPiS1_j_param_2];
	mov.u32 	%r1, %tid.x;
	mov.u32 	%r2, %ctaid.x;
	shl.b32 	%r10, %r2, 8;
	add.s32 	%r42, %r10, %r1;
	shl.b32 	%r11, %r1, 2;
	mov.u32 	%r12, _ZN9summation1sE;
	add.s32 	%r4, %r12, %r11;
	mov.b32 	%r13, 0;
	st.volatile.shared.u32 	[%r4], %r13;
	setp.ge.u32 	%p1, %r42, %r9;
	@%p1 bra 	$L__BB16_5;
	cvta.to.global.u64 	%rd1, %rd2;
	mov.u32 	%r14, %nctaid.x;
	shl.b32 	%r5, %r14, 8;
$L__BB16_2:
	add.s32 	%r7, %r42, 128;
	setp.ge.u32 	%p2, %r7, %r9;
	@%p2 bra 	$L__BB16_4;
	mul.wide.u32 	%rd4, %r42, 4;
	add.s64 	%rd5, %rd1, %rd4;
	ld.global.u32 	%r15, [%rd5];
	mul.wide.u32 	%rd6, %r7, 4;
	add.s64 	%rd7, %rd1, %rd6;
	ld.global.u32 	%r16, [%rd7];
	add.s32 	%r17, %r16, %r15;
	ld.volatile.shared.u32 	%r18, [%r4];
	add.s32 	%r19, %r17, %r18;
	st.volatile.shared.u32 	[%r4], %r19;
$L__BB16_4:
	add.s32 	%r42, %r42, %r5;
	setp.lt.u32 	%p3, %r42, %r9;
	@%p3 bra 	$L__BB16_2;
$L__BB16_5:
	bar.sync 	0;
	setp.gt.u32 	%p4, %r1, 63;
	@%p4 bra 	$L__BB16_7;
	ld.volatile.shared.u32 	%r20, [%r4+256];
	ld.volatile.shared.u32 	%r21, [%r4];
	add.s32 	%r22, %r21, %r20;
	st.volatile.shared.u32 	[%r4], %r22;
$L__BB16_7:
	bar.sync 	0;
	setp.gt.u32 	%p5, %r1, 31;
	@%p5 bra 	$L__BB16_10;
	ld.volatile.shared.u32 	%r23, [%r4+128];
	ld.volatile.shared.u32 	%r24, [%r4];
	add.s32 	%r25, %r24, %r23;
	st.volatile.shared.u32 	[%r4], %r25;
	ld.volatile.shared.u32 	%r26, [%r4+64];
	ld.volatile.shared.u32 	%r27, [%r4];
	add.s32 	%r28, %r27, %r26;
	st.volatile.shared.u32 	[%r4], %r28;
	ld.volatile.shared.u32 	%r29, [%r4+32];
	ld.volatile.shared.u32 	%r30, [%r4];
	add.s32 	%r31, %r30, %r29;
	st.volatile.shared.u32 	[%r4], %r31;
	ld.volatile.shared.u32 	%r32, [%r4+16];
	ld.volatile.shared.u32 	%r33, [%r4];
	add.s32 	%r34, %r33, %r32;
	st.volatile.shared.u32 	[%r4], %r34;
	ld.volatile.shared.u32 	%r35, [%r4+8];
	ld.volatile.shared.u32 	%r36, [%r4];
	add.s32 	%r37, %r36, %r35;
	st.volatile.shared.u32 	[%r4], %r37;
	ld.volatile.shared.u32 	%r38, [%r4+4];
	ld.volatile.shared.u32 	%r39, [%r4];
	add.s32 	%r40, %r39, %r38;
	st.volatile.shared.u32 	[%r4], %r40;
	setp.ne.s32 	%p6, %r1, 0;
	@%p6 bra 	$L__BB16_10;
	ld.volatile.shared.u32 	%r41, [_ZN9summation1sE];
	cvta.to.global.u64 	%rd8, %rd3;
	mul.wide.u32 	%rd9, %r2, 4;
	add.s64 	%rd10, %rd8, %rd9;
	st.global.u32 	[%rd10], %r41;
$L__BB16_10:
	ret;

}
	// .globl	_ZN9summation6reduceILj64ELb0EEEvPiS1_j
.visible .entry _ZN9summation6reduceILj64ELb0EEEvPiS1_j(
	.param .u64 .ptr .align 1 _ZN9summation6reduceILj64ELb0EEEvPiS1_j_param_0,
	.param .u64 .ptr .align 1 _ZN9summation6reduceILj64ELb0EEEvPiS1_j_param_1,
	.param .u32 _ZN9summation6reduceILj64ELb0EEEvPiS1_j_param_2
)
{
	.reg .pred 	%p<6>;
	.reg .b32 	%r<40>;
	.reg .b64 	%rd<11>;

	ld.param.u64 	%rd2, [_ZN9summation6reduceILj64ELb0EEEvPiS1_j_param_0];
	ld.param.u64 	%rd3, [_ZN9summation6reduceILj64ELb0EEEvPiS1_j_param_1];
	ld.param.u32 	%r9, [_ZN9summation6reduceILj64ELb0EEEvPiS1_j_param_2];
	mov.u32 	%r1, %tid.x;
	mov.u32 	%r2, %ctaid.x;
	shl.b32 	%r10, %r2, 7;
	add.s32 	%r39, %r10, %r1;
	shl.b32 	%r11, %r1, 2;
	mov.u32 	%r12, _ZN9summation1sE;
	add.s32 	%r4, %r12, %r11;
	mov.b32 	%r13, 0;
	st.volatile.shared.u32 	[%r4], %r13;
	setp.ge.u32 	%p1, %r39, %r9;
	@%p1 bra 	$L__BB17_5;
	cvta.to.global.u64 	%rd1, %rd2;
	mov.u32 	%r14, %nctaid.x;
	shl.b32 	%r5, %r14, 7;
$L__BB17_2:
	add.s32 	%r7, %r39, 64;
	setp.ge.u32 	%p2, %r7, %r9;
	@%p2 bra 	$L__BB17_4;
	mul.wide.u32 	%rd4, %r39, 4;
	add.s64 	%rd5, %rd1, %rd4;
	ld.global.u32 	%r15, [%rd5];
	mul.wide.u32 	%rd6, %r7, 4;
	add.s64 	%rd7, %rd1, %rd6;
	ld.global.u32 	%r16, [%rd7];
	add.s32 	%r17, %r16, %r15;
	ld.volatile.shared.u32 	%r18, [%r4];
	add.s32 	%r19, %r17, %r18;
	st.volatile.shared.u32 	[%r4], %r19;
$L__BB17_4:
	add.s32 	%r39, %r39, %r5;
	setp.lt.u32 	%p3, %r39, %r9;
	@%p3 bra 	$L__BB17_2;
$L__BB17_5:
	bar.sync 	0;
	setp.gt.u32 	%p4, %r1, 31;
	@%p4 bra 	$L__BB17_8;
	ld.volatile.shared.u32 	%r20, [%r4+128];
	ld.volatile.shared.u32 	%r21, [%r4];
	add.s32 	%r22, %r21, %r20;
	st.volatile.shared.u32 	[%r4], %r22;
	ld.volatile.shared.u32 	%r23, [%r4+64];
	ld.volatile.shared.u32 	%r24, [%r4];
	add.s32 	%r25, %r24, %r23;
	st.volatile.shared.u32 	[%r4], %r25;
	ld.volatile.shared.u32 	%r26, [%r4+32];
	ld.volatile.shared.u32 	%r27, [%r4];
	add.s32 	%r28, %r27, %r26;
	st.volatile.shared.u32 	[%r4], %r28;
	ld.volatile.shared.u32 	%r29, [%r4+16];
	ld.volatile.shared.u32 	%r30, [%r4];
	add.s32 	%r31, %r30, %r29;
	st.volatile.shared.u32 	[%r4], %r31;
	ld.volatile.shared.u32 	%r32, [%r4+8];
	ld.volatile.shared.u32 	%r33, [%r4];
	add.s32 	%r34, %r33, %r32;
	st.volatile.shared.u32 	[%r4], %r34;
	ld.volatile.shared.u32 	%r35, [%r4+4];
	ld.volatile.shared.u32 	%r36, [%r4];
	add.s32 	%r37, %r36, %r35;
	st.volatile.shared.u32 	[%r4], %r37;
	setp.ne.s32 	%p5, %r1, 0;
	@%p5 bra 	$L__BB17_8;
	ld.volatile.shared.u32 	%r38, [_ZN9summation1sE];
	cvta.to.global.u64 	%rd8, %rd3;
	mul.wide.u32 	%rd9, %r2, 4;
	add.s64 	%rd10, %rd8, %rd9;
	st.global.u32 	[%rd10], %r38;
$L__BB17_8:
	ret;

}
	// .globl	_ZN9summation6reduceILj32ELb0EEEvPiS1_j
.visible .entry _ZN9summation6reduceILj32ELb0EEEvPiS1_j(
	.param .u64 .ptr .align 1 _ZN9summation6reduceILj32ELb0EEEvPiS1_j_param_0,
	.param .u64 .ptr .align 1 _ZN9summation6reduceILj32ELb0EEEvPiS1_j_param_1,
	.param .u32 _ZN9summation6reduceILj32ELb0EEEvPiS1_j_param_2
)
{
	.reg .pred 	%p<6>;
	.reg .b32 	%r<37>;
	.reg .b64 	%rd<11>;

	ld.param.u64 	%rd2, [_ZN9summation6reduceILj32ELb0EEEvPiS1_j_param_0];
	ld.param.u64 	%rd3, [_ZN9summation6reduceILj32ELb0EEEvPiS1_j_param_1];
	ld.param.u32 	%r9, [_ZN9summation6reduceILj32ELb0EEEvPiS1_j_param_2];
	mov.u32 	%r1, %tid.x;
	mov.u32 	%r2, %ctaid.x;
	shl.b32 	%r10, %r2, 6;
	add.s32 	%r36, %r10, %r1;
	shl.b32 	%r11, %r1, 2;
	mov.u32 	%r12, _ZN9summation1sE;
	add.s32 	%r4, %r12, %r11;
	mov.b32 	%r13, 0;
	st.volatile.shared.u32 	[%r4], %r13;
	setp.ge.u32 	%p1, %r36, %r9;
	@%p1 bra 	$L__BB18_5;
	cvta.to.global.u64 	%rd1, %rd2;
	mov.u32 	%r14, %nctaid.x;
	shl.b32 	%r5, %r14, 6;
$L__BB18_2:
	add.s32 	%r7, %r36, 32;
	setp.ge.u32 	%p2, %r7, %r9;
	@%p2 bra 	$L__BB18_4;
	mul.wide.u32 	%rd4, %r36, 4;
	add.s64 	%rd5, %rd1, %rd4;
	ld.global.u32 	%r15, [%rd5];
	mul.wide.u32 	%rd6, %r7, 4;
	add.s64 	%rd7, %rd1, %rd6;
	ld.global.u32 	%r16, [%rd7];
	add.s32 	%r17, %r16, %r15;
	ld.volatile.shared.u32 	%r18, [%r4];
	add.s32 	%r19, %r17, %r18;
	st.volatile.shared.u32 	[%r4], %r19;
$L__BB18_4:
	add.s32 	%r36, %r36, %r5;
	setp.lt.u32 	%p3, %r36, %r9;
	@%p3 bra 	$L__BB18_2;
$L__BB18_5:
	bar.sync 	0;
	setp.gt.u32 	%p4, %r1, 31;
	@%p4 bra 	$L__BB18_8;
	ld.volatile.shared.u32 	%r20, [%r4+64];
	ld.volatile.shared.u32 	%r21, [%r4];
	add.s32 	%r22, %r21, %r20;
	st.volatile.shared.u32 	[%r4], %r22;
	ld.volatile.shared.u32 	%r23, [%r4+32];
	ld.volatile.shared.u32 	%r24, [%r4];
	add.s32 	%r25, %r24, %r23;
	st.volatile.shared.u32 	[%r4], %r25;
	ld.volatile.shared.u32 	%r26, [%r4+16];
	ld.volatile.shared.u32 	%r27, [%r4];
	add.s32 	%r28, %r27, %r26;
	st.volatile.shared.u32 	[%r4], %r28;
	ld.volatile.shared.u32 	%r29, [%r4+8];
	ld.volatile.shared.u32 	%r30, [%r4];
	add.s32 	%r31, %r30, %r29;
	st.volatile.shared.u32 	[%r4], %r31;
	ld.volatile.shared.u32 	%r32, [%r4+4];
	ld.volatile.shared.u32 	%r33, [%r4];
	add.s32 	%r34, %r33, %r32;
	st.volatile.shared.u32 	[%r4], %r34;
	setp.ne.s32 	%p5, %r1, 0;
	@%p5 bra 	$L__BB18_8;
	ld.volatile.shared.u32 	%r35, [_ZN9summation1sE];
	cvta.to.global.u64 	%rd8, %rd3;
	mul.wide.u32 	%rd9, %r2, 4;
	add.s64 	%rd10, %rd8, %rd9;
	st.global.u32 	[%rd10], %r35;
$L__BB18_8:
	ret;

}
	// .globl	_ZN9summation6reduceILj16ELb0EEEvPiS1_j
.visible .entry _ZN9summation6reduceILj16ELb0EEEvPiS1_j(
	.param .u64 .ptr .align 1 _ZN9summation6reduceILj16ELb0EEEvPiS1_j_param_0,
	.param .u64 .ptr .align 1 _ZN9summation6reduceILj16ELb0EEEvPiS1_j_param_1,
	.param .u32 _ZN9summation6reduceILj16ELb0EEEvPiS1_j_param_2
)
{
	.reg .pred 	%p<6>;
	.reg .b32 	%r<34>;
	.reg .b64 	%rd<11>;

	ld.param.u64 	%rd2, [_ZN9summation6reduceILj16ELb0EEEvPiS1_j_param_0];
	ld.param.u64 	%rd3, [_ZN9summation6reduceILj16ELb0EEEvPiS1_j_param_1];
	ld.param.u32 	%r9, [_ZN9summation6reduceILj16ELb0EEEvPiS1_j_param_2];
	mov.u32 	%r1, %tid.x;
	mov.u32 	%r2, %ctaid.x;
	shl.b32 	%r10, %r2, 5;
	add.s32 	%r33, %r10, %r1;
	shl.b32 	%r11, %r1, 2;
	mov.u32 	%r12, _ZN9summation1sE;
	add.s32 	%r4, %r12, %r11;
	mov.b32 	%r13, 0;
	st.volatile.shared.u32 	[%r4], %r13;
	setp.ge.u32 	%p1, %r33, %r9;
	@%p1 bra 	$L__BB19_5;
	cvta.to.global.u64 	%rd1, %rd2;
	mov.u32 	%r14, %nctaid.x;
	shl.b32 	%r5, %r14, 5;
$L__BB19_2:
	add.s32 	%r7, %r33, 16;
	setp.ge.u32 	%p2, %r7, %r9;
	@%p2 bra 	$L__BB19_4;
	mul.wide.u32 	%rd4, %r33, 4;
	add.s64 	%rd5, %rd1, %rd4;
	ld.global.u32 	%r15, [%rd5];
	mul.wide.u32 	%rd6, %r7, 4;
	add.s64 	%rd7, %rd1, %rd6;
	ld.global.u32 	%r16, [%rd7];
	add.s32 	%r17, %r16, %r15;
	ld.volatile.shared.u32 	%r18, [%r4];
	add.s32 	%r19, %r17, %r18;
	st.volatile.shared.u32 	[%r4], %r19;
$L__BB19_4:
	add.s32 	%r33, %r33, %r5;
	setp.lt.u32 	%p3, %r33, %r9;
	@%p3 bra 	$L__BB19_2;
$L__BB19_5:
	bar.sync 	0;
	setp.gt.u32 	%p4, %r1, 31;
	@%p4 bra 	$L__BB19_8;
	ld.volatile.shared.u32 	%r20, [%r4+32];
	ld.volatile.shared.u32 	%r21, [%r4];
	add.s32 	%r22, %r21, %r20;
	st.volatile.shared.u32 	[%r4], %r22;
	ld.volatile.shared.u32 	%r23, [%r4+16];
	ld.volatile.shared.u32 	%r24, [%r4];
	add.s32 	%r25, %r24, %r23;
	st.volatile.shared.u32 	[%r4], %r25;
	ld.volatile.shared.u32 	%r26, [%r4+8];
	ld.volatile.shared.u32 	%r27, [%r4];
	add.s32 	%r28, %r27, %r26;
	st.volatile.shared.u32 	[%r4], %r28;
	ld.volatile.shared.u32 	%r29, [%r4+4];
	ld.volatile.shared.u32 	%r30, [%r4];
	add.s32 	%r31, %r30, %r29;
	st.volatile.shared.u32 	[%r4], %r31;
	setp.ne.s32 	%p5, %r1, 0;
	@%p5 bra 	$L__BB19_8;
	ld.volatile.shared.u32 	%r32, [_ZN9summation1sE];
	cvta.to.global.u64 	%rd8, %rd3;
	mul.wide.u32 	%rd9, %r2, 4;
	add.s64 	%rd10, %rd8, %rd9;
	st.global.u32 	[%rd10], %r32;
$L__BB19_8:
	ret;

}
	// .globl	_ZN9summation6reduceILj8ELb0EEEvPiS1_j
.visible .entry _ZN9summation6reduceILj8ELb0EEEvPiS1_j(
	.param .u64 .ptr .align 1 _ZN9summation6reduceILj8ELb0EEEvPiS1_j_param_0,
	.param .u64 .ptr .align 1 _ZN9summation6reduceILj8ELb0EEEvPiS1_j_param_1,
	.param .u32 _ZN9summation6reduceILj8ELb0EEEvPiS1_j_param_2
)
{
	.reg .pred 	%p<6>;
	.reg .b32 	%r<31>;
	.reg .b64 	%rd<11>;

	ld.param.u64 	%rd2, [_ZN9summation6reduceILj8ELb0EEEvPiS1_j_param_0];
	ld.param.u64 	%rd3, [_ZN9summation6reduceILj8ELb0EEEvPiS1_j_param_1];
	ld.param.u32 	%r9, [_ZN9summation6reduceILj8ELb0EEEvPiS1_j_param_2];
	mov.u32 	%r1, %tid.x;
	mov.u32 	%r2, %ctaid.x;
	shl.b32 	%r10, %r2, 4;
	add.s32 	%r30, %r10, %r1;
	shl.b32 	%r11, %r1, 2;
	mov.u32 	%r12, _ZN9summation1sE;
	add.s32 	%r4, %r12, %r11;
	mov.b32 	%r13, 0;
	st.volatile.shared.u32 	[%r4], %r13;
	setp.ge.u32 	%p1, %r30, %r9;
	@%p1 bra 	$L__BB20_5;
	cvta.to.global.u64 	%rd1, %rd2;
	mov.u32 	%r14, %nctaid.x;
	shl.b32 	%r5, %r14, 4;
$L__BB20_2:
	add.s32 	%r7, %r30, 8;
	setp.ge.u32 	%p2, %r7, %r9;
	@%p2 bra 	$L__BB20_4;
	mul.wide.u32 	%rd4, %r30, 4;
	add.s64 	%rd5, %rd1, %rd4;
	ld.global.u32 	%r15, [%rd5];
	mul.wide.u32 	%rd6, %r7, 4;
	add.s64 	%rd7, %rd1, %rd6;
	ld.global.u32 	%r16, [%rd7];
	add.s32 	%r17, %r16, %r15;
	ld.volatile.shared.u32 	%r18, [%r4];
	add.s32 	%r19, %r17, %r18;
	st.volatile.shared.u32 	[%r4], %r19;
$L__BB20_4:
	add.s32 	%r30, %r30, %r5;
	setp.lt.u32 	%p3, %r30, %r9;
	@%p3 bra 	$L__BB20_2;
$L__BB20_5:
	bar.sync 	0;
	setp.gt.u32 	%p4, %r1, 31;
	@%p4 bra 	$L__BB20_8;
	ld.volatile.shared.u32 	%r20, [%r4+16];
	ld.volatile.shared.u32 	%r21, [%r4];
	add.s32 	%r22, %r21, %r20;
	st.volatile.shared.u32 	[%r4], %r22;
	ld.volatile.shared.u32 	%r23, [%r4+8];
	ld.volatile.shared.u32 	%r24, [%r4];
	add.s32 	%r25, %r24, %r23;
	st.volatile.shared.u32 	[%r4], %r25;
	ld.volatile.shared.u32 	%r26, [%r4+4];
	ld.volatile.shared.u32 	%r27, [%r4];
	add.s32 	%r28, %r27, %r26;
	st.volatile.shared.u32 	[%r4], %r28;
	setp.ne.s32 	%p5, %r1, 0;
	@%p5 bra 	$L__BB20_8;
	ld.volatile.shared.u32 	%r29, [_ZN9summation1sE];
	cvta.to.global.u64 	%rd8, %rd3;
	mul.wide.u32 	%rd9, %r2, 4;
	add.s64 	%rd10, %rd8, %rd9;
	st.global.u32 	[%rd10], %r29;
$L__BB20_8:
	ret;

}
	// .globl	_ZN9summation6reduceILj4ELb0EEEvPiS1_j
.visible .entry _ZN9summation6reduceILj4ELb0EEEvPiS1_j(
	.param .u64 .ptr .align 1 _ZN9summation6reduceILj4ELb0EEEvPiS1_j_param_0,
	.param .u64 .ptr .align 1 _ZN9summation6reduceILj4ELb0EEEvPiS1_j_param_1,
	.param .u32 _ZN9summation6reduceILj4ELb0EEEvPiS1_j_param_2
)
{
	.reg .pred 	%p<6>;
	.reg .b32 	%r<28>;
	.reg .b64 	%rd<11>;

	ld.param.u64 	%rd2, [_ZN9summation6reduceILj4ELb0EEEvPiS1_j_param_0];
	ld.param.u64 	%rd3, [_ZN9summation6reduceILj4ELb0EEEvPiS1_j_param_1];
	ld.param.u32 	%r9, [_ZN9summation6reduceILj4ELb0EEEvPiS1_j_param_2];
	mov.u32 	%r1, %tid.x;
	mov.u32 	%r2, %ctaid.x;
	shl.b32 	%r10, %r2, 3;
	add.s32 	%r27, %r10, %r1;
	shl.b32 	%r11, %r1, 2;
	mov.u32 	%r12, _ZN9summation1sE;
	add.s32 	%r4, %r12, %r11;
	mov.b32 	%r13, 0;
	st.volatile.shared.u32 	[%r4], %r13;
	setp.ge.u32 	%p1, %r27, %r9;
	@%p1 bra 	$L__BB21_5;
	cvta.to.global.u64 	%rd1, %rd2;
	mov.u32 	%r14, %nctaid.x;
	shl.b32 	%r5, %r14, 3;
$L__BB21_2:
	add.s32 	%r7, %r27, 4;
	setp.ge.u32 	%p2, %r7, %r9;
	@%p2 bra 	$L__BB21_4;
	mul.wide.u32 	%rd4, %r27, 4;
	add.s64 	%rd5, %rd1, %rd4;
	ld.global.u32 	%r15, [%rd5];
	mul.wide.u32 	%rd6, %r7, 4;
	add.s64 	%rd7, %rd1, %rd6;
	ld.global.u32 	%r16, [%rd7];
	add.s32 	%r17, %r16, %r15;
	ld.volatile.shared.u32 	%r18, [%r4];
	add.s32 	%r19, %r17, %r18;
	st.volatile.shared.u32 	[%r4], %r19;
$L__BB21_4:
	add.s32 	%r27, %r27, %r5;
	setp.lt.u32 	%p3, %r27, %r9;
	@%p3 bra 	$L__BB21_2;
$L__BB21_5:
	bar.sync 	0;
	setp.gt.u32 	%p4, %r1, 31;
	@%p4 bra 	$L__BB21_8;
	ld.volatile.shared.u32 	%r20, [%r4+8];
	ld.volatile.shared.u32 	%r21, [%r4];
	add.s32 	%r22, %r21, %r20;
	st.volatile.shared.u32 	[%r4], %r22;
	ld.volatile.shared.u32 	%r23, [%r4+4];
	ld.volatile.shared.u32 	%r24, [%r4];
	add.s32 	%r25, %r24, %r23;
	st.volatile.shared.u32 	[%r4], %r25;
	setp.ne.s32 	%p5, %r1, 0;
	@%p5 bra 	$L__BB21_8;
	ld.volatile.shared.u32 	%r26, [_ZN9summation1sE];
	cvta.to.global.u64 	%rd8, %rd3;
	mul.wide.u32 	%rd9, %r2, 4;
	add.s64 	%rd10, %rd8, %rd9;
	st.global.u32 	[%rd10], %r26;
$L__BB21_8:
	ret;

}
	// .globl	_ZN9summation6reduceILj2ELb0EEEvPiS1_j
.visible .entry _ZN9summation6reduceILj2ELb0EEEvPiS1_j(
	.param .u64 .ptr .align 1 _ZN9summation6reduceILj2ELb0EEEvPiS1_j_param_0,
	.param .u64 .ptr .align 1 _ZN9summation6reduceILj2ELb0EEEvPiS1_j_param_1,
	.param .u32 _ZN9summation6reduceILj2ELb0EEEvPiS1_j_param_2
)
{
	.reg .pred 	%p<6>;
	.reg .b32 	%r<25>;
	.reg .b64 	%rd<11>;

	ld.param.u64 	%rd2, [_ZN9summation6reduceILj2ELb0EEEvPiS1_j_param_0];
	ld.param.u64 	%rd3, [_ZN9summation6reduceILj2ELb0EEEvPiS1_j_param_1];
	ld.param.u32 	%r9, [_ZN9summation6reduceILj2ELb0EEEvPiS1_j_param_2];
	mov.u32 	%r1, %tid.x;
	mov.u32 	%r2, %ctaid.x;
	shl.b32 	%r10, %r2, 2;
	add.s32 	%r24, %r10, %r1;
	shl.b32 	%r11, %r1, 2;
	mov.u32 	%r12, _ZN9summation1sE;
	add.s32 	%r4, %r12, %r11;
	mov.b32 	%r13, 0;
	st.volatile.shared.u32 	[%r4], %r13;
	setp.ge.u32 	%p1, %r24, %r9;
	@%p1 bra 	$L__BB22_5;
	cvta.to.global.u64 	%rd1, %rd2;
	mov.u32 	%r14, %nctaid.x;
	shl.b32 	%r5, %r14, 2;
$L__BB22_2:
	add.s32 	%r7, %r24, 2;
	setp.ge.u32 	%p2, %r7, %r9;
	@%p2 bra 	$L__BB22_4;
	mul.wide.u32 	%rd4, %r24, 4;
	add.s64 	%rd5, %rd1, %rd4;
	ld.global.u32 	%r15, [%rd5];
	mul.wide.u32 	%rd6, %r7, 4;
	add.s64 	%rd7, %rd1, %rd6;
	ld.global.u32 	%r16, [%rd7];
	add.s32 	%r17, %r16, %r15;
	ld.volatile.shared.u32 	%r18, [%r4];
	add.s32 	%r19, %r17, %r18;
	st.volatile.shared.u32 	[%r4], %r19;
$L__BB22_4:
	add.s32 	%r24, %r24, %r5;
	setp.lt.u32 	%p3, %r24, %r9;
	@%p3 bra 	$L__BB22_2;
$L__BB22_5:
	bar.sync 	0;
	setp.gt.u32 	%p4, %r1, 31;
	@%p4 bra 	$L__BB22_8;
	ld.volatile.shared.u32 	%r20, [%r4+4];
	ld.volatile.shared.u32 	%r21, [%r4];
	add.s32 	%r22, %r21, %r20;
	st.volatile.shared.u32 	[%r4], %r22;
	setp.ne.s32 	%p5, %r1, 0;
	@%p5 bra 	$L__BB22_8;
	ld.volatile.shared.u32 	%r23, [_ZN9summation1sE];
	cvta.to.global.u64 	%rd8, %rd3;
	mul.wide.u32 	%rd9, %r2, 4;
	add.s64 	%rd10, %rd8, %rd9;
	st.global.u32 	[%rd10], %r23;
$L__BB22_8:
	ret;

}
	// .globl	_ZN9summation6reduceILj1ELb0EEEvPiS1_j
.visible .entry _ZN9summation6reduceILj1ELb0EEEvPiS1_j(
	.param .u64 .ptr .align 1 _ZN9summation6reduceILj1ELb0EEEvPiS1_j_param_0,
	.param .u64 .ptr .align 1 _ZN9summation6reduceILj1ELb0EEEvPiS1_j_param_1,
	.param .u32 _ZN9summation6reduceILj1ELb0EEEvPiS1_j_param_2
)
{
	.reg .pred 	%p<5>;
	.reg .b32 	%r<22>;
	.reg .b64 	%rd<9>;

	ld.param.u64 	%rd2, [_ZN9summation6reduceILj1ELb0EEEvPiS1_j_param_0];
	ld.param.u64 	%rd3, [_ZN9summation6reduceILj1ELb0EEEvPiS1_j_param_1];
	ld.param.u32 	%r8, [_ZN9summation6reduceILj1ELb0EEEvPiS1_j_param_2];
	mov.u32 	%r1, %tid.x;
	mov.u32 	%r2, %ctaid.x;
	shl.b32 	%r9, %r2, 1;
	add.s32 	%r21, %r9, %r1;
	shl.b32 	%r10, %r1, 2;
	mov.u32 	%r11, _ZN9summation1sE;
	add.s32 	%r4, %r11, %r10;
	mov.b32 	%r12, 0;
	st.volatile.shared.u32 	[%r4], %r12;
	setp.ge.u32 	%p1, %r21, %r8;
	@%p1 bra 	$L__BB23_5;
	mov.u32 	%r13, %nctaid.x;
	shl.b32 	%r5, %r13, 1;
	cvta.to.global.u64 	%rd1, %rd2;
$L__BB23_2:
	add.s32 	%r14, %r21, 1;
	setp.ge.u32 	%p2, %r14, %r8;
	@%p2 bra 	$L__BB23_4;
	mul.wide.u32 	%rd4, %r21, 4;
	add.s64 	%rd5, %rd1, %rd4;
	ld.global.u32 	%r15, [%rd5];
	ld.global.u32 	%r16, [%rd5+4];
	add.s32 	%r17, %r16, %r15;
	ld.volatile.shared.u32 	%r18, [%r4];
	add.s32 	%r19, %r17, %r18;
	st.volatile.shared.u32 	[%r4], %r19;
$L__BB23_4:
	add.s32 	%r21, %r21, %r5;
	setp.lt.u32 	%p3, %r21, %r8;
	@%p3 bra 	$L__BB23_2;
$L__BB23_5:
	bar.sync 	0;
	setp.ne.s32 	%p4, %r1, 0;
	@%p4 bra 	$L__BB23_7;
	ld.volatile.shared.u32 	%r20, [_ZN9summation1sE];
	cvta.to.global.u64 	%rd6, %rd3;
	mul.wide.u32 	%rd7, %r2, 4;
	add.s64 	%rd8, %rd6, %rd7;
	st.global.u32 	[%rd8], %r20;
$L__BB23_7:
	ret;

}


// ===== COMPILED SASS (sm_100) =====

	.target	sm_100

	.elftype	@"ET_EXEC"


//--------------------- .note.nv.tkinfo           --------------------------
	.section	.note.nv.tkinfo,"",@"SHT_NOTE"
	.sectionflags	@"SHF_NOTE_NV_TKINFO"
	.tkinfo
        /*0018*/ 	.word	0x00000002
        /*0030*/ 	.string	""
        /*0030*/ 	.string	"ptxas"
        /*0030*/ 	.string	"Cuda compilation tools, release 13.0, V13.0.88"
        /*0030*/ 	.string	"Build cuda_13.0.r13.0/compiler.36424714_0"
        /*0030*/ 	.string	"-arch sm_100 -m 64 "



//--------------------- .note.nv.cuinfo           --------------------------
	.section	.note.nv.cuinfo,"",@"SHT_NOTE"
	.sectionflags	@"SHF_NOTE_NV_CUINFO"
        /*0018*/ 	.short	0x0002
        /*001a*/ 	.short	0x0064
        /*001c*/ 	.short	0x0082
	.zero		2


//--------------------- .nv.info                  --------------------------
	.section	.nv.info,"",@"SHT_CUDA_INFO"
	.align	4


	//----- nvinfo : EIATTR_REGCOUNT
	.align		4
        /*0000*/ 	.byte	0x04, 0x2f
        /*0002*/ 	.short	(.L_1 - .L_0)
	.align		4
.L_0:
        /*0004*/ 	.word	index@(_ZN9summation6reduceILj2048ELb1EEEvPiS1_j)
        /*0008*/ 	.word	0x0000000f


	//----- nvinfo : EIATTR_FRAME_SIZE
	.align		4
.L_1:
        /*000c*/ 	.byte	0x04, 0x11
        /*000e*/ 	.short	(.L_3 - .L_2)
	.align		4
.L_2:
        /*0010*/ 	.word	index@(_ZN9summation6reduceILj2048ELb1EEEvPiS1_j)
        /*0014*/ 	.word	0x00000000


	//----- nvinfo : EIATTR_REGCOUNT
	.align		4
.L_3:
        /*0018*/ 	.byte	0x04, 0x2f
        /*001a*/ 	.short	(.L_5 - .L_4)
	.align		4
.L_4:
        /*001c*/ 	.word	index@(_ZN9summation6reduceILj1024ELb1EEEvPiS1_j)
        /*0020*/ 	.word	0x0000000f


	//----- nvinfo : EIATTR_FRAME_SIZE
	.align		4
.L_5:
        /*0024*/ 	.byte	0x04, 0x11
        /*0026*/ 	.short	(.L_7 - .L_6)
	.align		4
.L_6:
        /*0028*/ 	.word	index@(_ZN9summation6reduceILj1024ELb1EEEvPiS1_j)
        /*002c*/ 	.word	0x00000000


	//----- nvinfo : EIATTR_REGCOUNT
	.align		4
.L_7:
        /*0030*/ 	.byte	0x04, 0x2f
        /*0032*/ 	.short	(.L_9 - .L_8)
	.align		4
.L_8:
        /*0034*/ 	.word	index@(_ZN9summation6reduceILj512ELb1EEEvPiS1_j)
        /*0038*/ 	.word	0x0000000f


	//----- nvinfo : EIATTR_FRAME_SIZE
	.align		4
.L_9:
        /*003c*/ 	.byte	0x04, 0x11
        /*003e*/ 	.short	(.L_11 - .L_10)
	.align		4
.L_10:
        /*0040*/ 	.word	index@(_ZN9summation6reduceILj512ELb1EEEvPiS1_j)
        /*0044*/ 	.word	0x00000000


	//----- nvinfo : EIATTR_REGCOUNT
	.align		4
.L_11:
        /*0048*/ 	.byte	0x04, 0x2f
        /*004a*/ 	.short	(.L_13 - .L_12)
	.align		4
.L_12:
        /*004c*/ 	.word	index@(_ZN9summation6reduceILj256ELb1EEEvPiS1_j)
        /*0050*/ 	.word	0x00000010


	//----- nvinfo : EIATTR_FRAME_SIZE
	.align		4
.L_13:
        /*0054*/ 	.byte	0x04, 0x11
        /*0056*/ 	.short	(.L_15 - .L_14)
	.align		4
.L_14:
        /*0058*/ 	.word	index@(_ZN9summation6reduceILj256ELb1EEEvPiS1_j)
        /*005c*/ 	.word	0x00000000


	//----- nvinfo : EIATTR_REGCOUNT
	.align		4
.L_15:
        /*0060*/ 	.byte	0x04, 0x2f
        /*0062*/ 	.short	(.L_17 - .L_16)
	.align		4
.L_16:
        /*0064*/ 	.word	index@(_ZN9summation6reduceILj128ELb1EEEvPiS1_j)
        /*0068*/ 	.word	0x00000010


	//----- nvinfo : EIATTR_FRAME_SIZE
	.align		4
.L_17:
        /*006c*/ 	.byte	0x04, 0x11
        /*006e*/ 	.short	(.L_19 - .L_18)
	.align		4
.L_18:
        /*0070*/ 	.word	index@(_ZN9summation6reduceILj128ELb1EEEvPiS1_j)
        /*0074*/ 	.word	0x00000000


	//----- nvinfo : EIATTR_REGCOUNT
	.align		4
.L_19:
        /*0078*/ 	.byte	0x04, 0x2f
        /*007a*/ 	.short	(.L_21 - .L_20)
	.align		4
.L_20:
        /*007c*/ 	.word	index@(_ZN9summation6reduceILj64ELb1EEEvPiS1_j)
        /*0080*/ 	.word	0x00000010


	//----- nvinfo : EIATTR_FRAME_SIZE
	.align		4
.L_21:
        /*0084*/ 	.byte	0x04, 0x11
        /*0086*/ 	.short	(.L_23 - .L_22)
	.align		4
.L_22:
        /*0088*/ 	.word	index@(_ZN9summation6reduceILj64ELb1EEEvPiS1_j)
        /*008c*/ 	.word	0x00000000


	//----- nvinfo : EIATTR_REGCOUNT
	.align		4
.L_23:
        /*0090*/ 	.byte	0x04, 0x2f
        /*0092*/ 	.short	(.L_25 - .L_24)
	.align		4
.L_24:
        /*0094*/ 	.word	index@(_ZN9summation6reduceILj32ELb1EEEvPiS1_j)
        /*0098*/ 	.word	0x00000010


	//----- nvinfo : EIATTR_FRAME_SIZE
	.align		4
.L_25:
        /*009c*/ 	.byte	0x04, 0x11
        /*009e*/ 	.short	(.L_27 - .L_26)
	.align		4
.L_26:
        /*00a0*/ 	.word	index@(_ZN9summation6reduceILj32ELb1EEEvPiS1_j)
        /*00a4*/ 	.word	0x00000000


	//----- nvinfo : EIATTR_REGCOUNT
	.align		4
.L_27:
        /*00a8*/ 	.byte	0x04, 0x2f
        /*00aa*/ 	.short	(.L_29 - .L_28)
	.align		4
.L_28:
        /*00ac*/ 	.word	index@(_ZN9summation6reduceILj16ELb1EEEvPiS1_j)
        /*00b0*/ 	.word	0x00000010


	//----- nvinfo : EIATTR_FRAME_SIZE
	.align		4
.L_29:
        /*00b4*/ 	.byte	0x04, 0x11
        /*00b6*/ 	.short	(.L_31 - .L_30)
	.align		4
.L_30:
        /*00b8*/ 	.word	index@(_ZN9summation6reduceILj16ELb1EEEvPiS1_j)
        /*00bc*/ 	.word	0x00000000


	//----- nvinfo : EIATTR_REGCOUNT
	.align		4
.L_31:
        /*00c0*/ 	.byte	0x04, 0x2f
        /*00c2*/ 	.short	(.L_33 - .L_32)
	.align		4
.L_32:
        /*00c4*/ 	.word	index@(_ZN9summation6reduceILj8ELb1EEEvPiS1_j)
        /*00c8*/ 	.word	0x00000010


	//----- nvinfo : EIATTR_FRAME_SIZE
	.align		4
.L_33:
        /*00cc*/ 	.byte	0x04, 0x11
        /*00ce*/ 	.short	(.L_35 - .L_34)
	.align		4
.L_34:
        /*00d0*/ 	.word	index@(_ZN9summation6reduceILj8ELb1EEEvPiS1_j)
        /*00d4*/ 	.word	0x00000000


	//----- nvinfo : EIATTR_REGCOUNT
	.align		4
.L_35:
        /*00d8*/ 	.byte	0x04, 0x2f
        /*00da*/ 	.short	(.L_37 - .L_36)
	.align		4
.L_36:
        /*00dc*/ 	.word	index@(_ZN9summation6reduceILj4ELb1EEEvPiS1_j)
        /*00e0*/ 	.word	0x00000010


	//----- nvinfo : EIATTR_FRAME_SIZE
	.align		4
.L_37:
        /*00e4*/ 	.byte	0x04, 0x11
        /*00e6*/ 	.short	(.L_39 - .L_38)
	.align		4
.L_38:
        /*00e8*/ 	.word	index@(_ZN9summation6reduceILj4ELb1EEEvPiS1_j)
        /*00ec*/ 	.word	0x00000000


	//----- nvinfo : EIATTR_REGCOUNT
	.align		4
.L_39:
        /*00f0*/ 	.byte	0x04, 0x2f
        /*00f2*/ 	.short	(.L_41 - .L_40)
	.align		4
.L_40:
        /*00f4*/ 	.word	index@(_ZN9summation6reduceILj2ELb1EEEvPiS1_j)
        /*00f8*/ 	.word	0x00000010


	//----- nvinfo : EIATTR_FRAME_SIZE
	.align		4
.L_41:
        /*00fc*/ 	.byte	0x04, 0x11
        /*00fe*/ 	.short	(.L_43 - .L_42)
	.align		4
.L_42:
        /*0100*/ 	.word	index@(_ZN9summation6reduceILj2ELb1EEEvPiS1_j)
        /*0104*/ 	.word	0x00000000


	//----- nvinfo : EIATTR_REGCOUNT
	.align		4
.L_43:
        /*0108*/ 	.byte	0x04, 0x2f
        /*010a*/ 	.short	(.L_45 - .L_44)
	.align		4
.L_44:
        /*010c*/ 	.word	index@(_ZN9summation6reduceILj1ELb1EEEvPiS1_j)
        /*0110*/ 	.word	0x00000010


	//----- nvinfo : EIATTR_FRAME_SIZE
	.align		4
.L_45:
        /*0114*/ 	.byte	0x04, 0x11
        /*0116*/ 	.short	(.L_47 - .L_46)
	.align		4
.L_46:
        /*0118*/ 	.word	index@(_ZN9summation6reduceILj1ELb1EEEvPiS1_j)
        /*011c*/ 	.word	0x00000000


	//----- nvinfo : EIATTR_REGCOUNT
	.align		4
.L_47:
        /*0120*/ 	.byte	0x04, 0x2f
        /*0122*/ 	.short	(.L_49 - .L_48)
	.align		4
.L_48:
        /*0124*/ 	.word	index@(_ZN9summation6reduceILj2048ELb0EEEvPiS1_j)
        /*0128*/ 	.word	0x00000011


	//----- nvinfo : EIATTR_FRAME_SIZE
	.align		4
.L_49:
        /*012c*/ 	.byte	0x04, 0x11
        /*012e*/ 	.short	(.L_51 - .L_50)
	.align		4
.L_50:
        /*0130*/ 	.word	index@(_ZN9summation6reduceILj2048ELb0EEEvPiS1_j)
        /*0134*/ 	.word	0x00000000


	//----- nvinfo : EIATTR_REGCOUNT
	.align		4
.L_51:
        /*0138*/ 	.byte	0x04, 0x2f
        /*013a*/ 	.short	(.L_53 - .L_52)
	.align		4
.L_52:
        /*013c*/ 	.word	index@(_ZN9summation6reduceILj1024ELb0EEEvPiS1_j)
        /*0140*/ 	.word	0x00000011


	//----- nvinfo : EIATTR_FRAME_SIZE
	.align		4
.L_53:
        /*0144*/ 	.byte	0x04, 0x11
        /*0146*/ 	.short	(.L_55 - .L_54)
	.align		4
.L_54:
        /*0148*/ 	.word	index@(_ZN9summation6reduceILj1024ELb0EEEvPiS1_j)
        /*014c*/ 	.word	0x00000000


	//----- nvinfo : EIATTR_REGCOUNT
	.align		4
.L_55:
        /*0150*/ 	.byte	0x04, 0x2f
        /*0152*/ 	.short	(.L_57 - .L_56)
	.align		4
.L_56:
        /*0154*/ 	.word	index@(_ZN9summation6reduceILj512ELb0EEEvPiS1_j)
        /*0158*/ 	.word	0x00000011


	//----- nvinfo : EIATTR_FRAME_SIZE
	.align		4
.L_57:
        /*015c*/ 	.byte	0x04, 0x11
        /*015e*/ 	.short	(.L_59 - .L_58)
	.align		4
.L_58:
        /*0160*/ 	.word	index@(_ZN9summation6reduceILj512ELb0EEEvPiS1_j)
        /*0164*/ 	.word	0x00000000


	//----- nvinfo : EIATTR_REGCOUNT
	.align		4
.L_59:
        /*0168*/ 	.byte	0x04, 0x2f
        /*016a*/ 	.short	(.L_61 - .L_60)
	.align		4
.L_60:
        /*016c*/ 	.word	index@(_ZN9summation6reduceILj256ELb0EEEvPiS1_j)
        /*0170*/ 	.word	0x00000011


	//----- nvinfo : EIATTR_FRAME_SIZE
	.align		4
.L_61:
        /*0174*/ 	.byte	0x04, 0x11
        /*0176*/ 	.short	(.L_63 - .L_62)
	.align		4
.L_62:
        /*0178*/ 	.word	index@(_ZN9summation6reduceILj256ELb0EEEvPiS1_j)
        /*017c*/ 	.word	0x00000000


	//----- nvinfo : EIATTR_REGCOUNT
	.align		4
.L_63:
        /*0180*/ 	.byte	0x04, 0x2f
        /*0182*/ 	.short	(.L_65 - .L_64)
	.align		4
.L_64:
        /*0184*/ 	.word	index@(_ZN9summation6reduceILj128ELb0EEEvPiS1_j)
        /*0188*/ 	.word	0x00000011


	//----- nvinfo : EIATTR_FRAME_SIZE
	.align		4
.L_65:
        /*018c*/ 	.byte	0x04, 0x11
        /*018e*/ 	.short	(.L_67 - .L_66)
	.align		4
.L_66:
        /*0190*/ 	.word	index@(_ZN9summation6reduceILj128ELb0EEEvPiS1_j)
        /*0194*/ 	.word	0x00000000


	//----- nvinfo : EIATTR_REGCOUNT
	.align		4
.L_67:
        /*0198*/ 	.byte	0x04, 0x2f
        /*019a*/ 	.short	(.L_69 - .L_68)
	.align		4
.L_68:
        /*019c*/ 	.word	index@(_ZN9summation6reduceILj64ELb0EEEvPiS1_j)
        /*01a0*/ 	.word	0x00000011


	//----- nvinfo : EIATTR_FRAME_SIZE
	.align		4
.L_69:
        /*01a4*/ 	.byte	0x04, 0x11
        /*01a6*/ 	.short	(.L_71 - .L_70)
	.align		4
.L_70:
        /*01a8*/ 	.word	index@(_ZN9summation6reduceILj64ELb0EEEvPiS1_j)
        /*01ac*/ 	.word	0x00000000


	//----- nvinfo : EIATTR_REGCOUNT
	.align		4
.L_71:
        /*01b0*/ 	.byte	0x04, 0x2f
        /*01b2*/ 	.short	(.L_73 - .L_72)
	.align		4
.L_72:
        /*01b4*/ 	.word	index@(_ZN9summation6reduceILj32ELb0EEEvPiS1_j)
        /*01b8*/ 	.word	0x00000011


	//----- nvinfo : EIATTR_FRAME_SIZE
	.align		4
.L_73:
        /*01bc*/ 	.byte	0x04, 0x11
        /*01be*/ 	.short	(.L_75 - .L_74)
	.align		4
.L_74:
        /*01c0*/ 	.word	index@(_ZN9summation6reduceILj32ELb0EEEvPiS1_j)
        /*01c4*/ 	.word	0x00000000


	//----- nvinfo : EIATTR_REGCOUNT
	.align		4
.L_75:
        /*01c8*/ 	.byte	0x04, 0x2f
        /*01ca*/ 	.short	(.L_77 - .L_76)
	.align		4
.L_76:
        /*01cc*/ 	.word	index@(_ZN9summation6reduceILj16ELb0EEEvPiS1_j)
        /*01d0*/ 	.word	0x00000011


	//----- nvinfo : EIATTR_FRAME_SIZE
	.align		4
.L_77:
        /*01d4*/ 	.byte	0x04, 0x11
        /*01d6*/ 	.short	(.L_79 - .L_78)
	.align		4
.L_78:
        /*01d8*/ 	.word	index@(_ZN9summation6reduceILj16ELb0EEEvPiS1_j)
        /*01dc*/ 	.word	0x00000000


	//----- nvinfo : EIATTR_REGCOUNT
	.align		4
.L_79:
        /*01e0*/ 	.byte	0x04, 0x2f
        /*01e2*/ 	.short	(.L_81 - .L_80)
	.align		4
.L_80:
        /*01e4*/ 	.word	index@(_ZN9summation6reduceILj8ELb0EEEvPiS1_j)
        /*01e8*/ 	.word	0x00000011


	//----- nvinfo : EIATTR_FRAME_SIZE
	.align		4
.L_81:
        /*01ec*/ 	.byte	0x04, 0x11
        /*01ee*/ 	.short	(.L_83 - .L_82)
	.align		4
.L_82:
        /*01f0*/ 	.word	index@(_ZN9summation6reduceILj8ELb0EEEvPiS1_j)
        /*01f4*/ 	.word	0x00000000


	//----- nvinfo : EIATTR_REGCOUNT
	.align		4
.L_83:
        /*01f8*/ 	.byte	0x04, 0x2f
        /*01fa*/ 	.short	(.L_85 - .L_84)
	.align		4
.L_84:
        /*01fc*/ 	.word	index@(_ZN9summation6reduceILj4ELb0EEEvPiS1_j)
        /*0200*/ 	.word	0x00000010


	//----- nvinfo : EIATTR_FRAME_SIZE
	.align		4
.L_85:
        /*0204*/ 	.byte	0x04, 0x11
        /*0206*/ 	.short	(.L_87 - .L_86)
	.align		4
.L_86:
        /*0208*/ 	.word	index@(_ZN9summation6reduceILj4ELb0EEEvPiS1_j)
        /*020c*/ 	.word	0x00000000


	//----- nvinfo : EIATTR_REGCOUNT
	.align		4
.L_87:
        /*0210*/ 	.byte	0x04, 0x2f
        /*0212*/ 	.short	(.L_89 - .L_88)
	.align		4
.L_88:
        /*0214*/ 	.word	index@(_ZN9summation6reduceILj2ELb0EEEvPiS1_j)
        /*0218*/ 	.word	0x00000010


	//----- nvinfo : EIATTR_FRAME_SIZE
	.align		4
.L_89:
        /*021c*/ 	.byte	0x04, 0x11
        /*021e*/ 	.short	(.L_91 - .L_90)
	.align		4
.L_90:
        /*0220*/ 	.word	index@(_ZN9summation6reduceILj2ELb0EEEvPiS1_j)
        /*0224*/ 	.word	0x00000000


	//----- nvinfo : EIATTR_REGCOUNT
	.align		4
.L_91:
        /*0228*/ 	.byte	0x04, 0x2f
        /*022a*/ 	.short	(.L_93 - .L_92)
	.align		4
.L_92:
        /*022c*/ 	.word	index@(_ZN9summation6reduceILj1ELb0EEEvPiS1_j)
        /*0230*/ 	.word	0x00000012


	//----- nvinfo : EIATTR_FRAME_SIZE
	.align		4
.L_93:
        /*0234*/ 	.byte	0x04, 0x11
        /*0236*/ 	.short	(.L_95 - .L_94)
	.align		4
.L_94:
        /*0238*/ 	.word	index@(_ZN9summation6reduceILj1ELb0EEEvPiS1_j)
        /*023c*/ 	.word	0x00000000


	//----- nvinfo : EIATTR_MIN_STACK_SIZE
	.align		4
.L_95:
        /*0240*/ 	.byte	0x04, 0x12
        /*0242*/ 	.short	(.L_97 - .L_96)
	.align		4
.L_96:
        /*0244*/ 	.word	index@(_ZN9summation6reduceILj1ELb0EEEvPiS1_j)
        /*0248*/ 	.word	0x00000000


	//----- nvinfo : EIATTR_MIN_STACK_SIZE
	.align		4
.L_97:
        /*024c*/ 	.byte	0x04, 0x12
        /*024e*/ 	.short	(.L_99 - .L_98)
	.align		4
.L_98:
        /*0250*/ 	.word	index@(_ZN9summation6reduceILj2ELb0EEEvPiS1_j)
        /*0254*/ 	.word	0x00000000


	//----- nvinfo : EIATTR_MIN_STACK_SIZE
	.align		4
.L_99:
        /*0258*/ 	.byte	0x04, 0x12
        /*025a*/ 	.short	(.L_101 - .L_100)
	.align		4
.L_100:
        /*025c*/ 	.word	index@(_ZN9summation6reduceILj4ELb0EEEvPiS1_j)
        /*0260*/ 	.word	0x00000000


	//----- nvinfo : EIATTR_MIN_STACK_SIZE
	.align		4
.L_101:
        /*0264*/ 	.byte	0x04, 0x12
        /*0266*/ 	.short	(.L_103 - .L_102)
	.align		4
.L_102:
        /*0268*/ 	.word	index@(_ZN9summation6reduceILj8ELb0EEEvPiS1_j)
        /*026c*/ 	.word	0x00000000


	//----- nvinfo : EIATTR_MIN_STACK_SIZE
	.align		4
.L_103:
        /*0270*/ 	.byte	0x04, 0x12
        /*0272*/ 	.short	(.L_105 - .L_104)
	.align		4
.L_104:
        /*0274*/ 	.word	index@(_ZN9summation6reduceILj16ELb0EEEvPiS1_j)
        /*0278*/ 	.word	0x00000000


	//----- nvinfo : EIATTR_MIN_STACK_SIZE
	.align		4
.L_105:
        /*027c*/ 	.byte	0x04, 0x12
        /*027e*/ 	.short	(.L_107 - .L_106)
	.align		4
.L_106:
        /*0280*/ 	.word	index@(_ZN9summation6reduceILj32ELb0EEEvPiS1_j)
        /*0284*/ 	.word	0x00000000


	//----- nvinfo : EIATTR_MIN_STACK_SIZE
	.align		4
.L_107:
        /*0288*/ 	.byte	0x04, 0x12
        /*028a*/ 	.short	(.L_109 - .L_108)
	.align		4
.L_108:
        /*028c*/ 	.word	index@(_ZN9summation6reduceILj64ELb0EEEvPiS1_j)
        /*0290*/ 	.word	0x00000000


	//----- nvinfo : EIATTR_MIN_STACK_SIZE
	.align		4
.L_109:
        /*0294*/ 	.byte	0x04, 0x12
        /*0296*/ 	.short	(.L_111 - .L_110)
	.align		4
.L_110:
        /*0298*/ 	.word	index@(_ZN9summation6reduceILj128ELb0EEEvPiS1_j)
        /*029c*/ 	.word	0x00000000


	//----- nvinfo : EIATTR_MIN_STACK_SIZE
	.align		4
.L_111:
        /*02a0*/ 	.byte	0x04, 0x12
        /*02a2*/ 	.short	(.L_113 - .L_112)
	.align		4
.L_112:
        /*02a4*/ 	.word	index@(_ZN9summation6reduceILj256ELb0EEEvPiS1_j)
        /*02a8*/ 	.word	0x00000000


	//----- nvinfo : EIATTR_MIN_STACK_SIZE
	.align		4
.L_113:
        /*02ac*/ 	.byte	0x04, 0x12
        /*02ae*/ 	.short	(.L_115 - .L_114)
	.align		4
.L_114:
        /*02b0*/ 	.word	index@(_ZN9summation6reduceILj512ELb0EEEvPiS1_j)
        /*02b4*/ 	.word	0x00000000


	//----- nvinfo : EIATTR_MIN_STACK_SIZE
	.align		4
.L_115:
        /*02b8*/ 	.byte	0x04, 0x12
        /*02ba*/ 	.short	(.L_117 - .L_116)
	.align		4
.L_116:
        /*02bc*/ 	.word	index@(_ZN9summation6reduceILj1024ELb0EEEvPiS1_j)
        /*02c0*/ 	.word	0x00000000


	//----- nvinfo : EIATTR_MIN_STACK_SIZE
	.align		4
.L_117:
        /*02c4*/ 	.byte	0x04, 0x12
        /*02c6*/ 	.short	(.L_119 - .L_118)
	.align		4
.L_118:
        /*02c8*/ 	.word	index@(_ZN9summation6reduceILj2048ELb0EEEvPiS1_j)
        /*02cc*/ 	.word	0x00000000


	//----- nvinfo : EIATTR_MIN_STACK_SIZE
	.align		4
.L_119:
        /*02d0*/ 	.byte	0x04, 0x12
        /*02d2*/ 	.short	(.L_121 - .L_120)
	.align		4
.L_120:
        /*02d4*/ 	.word	index@(_ZN9summation6reduceILj1ELb1EEEvPiS1_j)
        /*02d8*/ 	.word	0x00000000


	//----- nvinfo : EIATTR_MIN_STACK_SIZE
	.align		4
.L_121:
        /*02dc*/ 	.byte	0x04, 0x12
        /*02de*/ 	.short	(.L_123 - .L_122)
	.align		4
.L_122:
        /*02e0*/ 	.word	index@(_ZN9summation6reduceILj2ELb1EEEvPiS1_j)
        /*02e4*/ 	.word	0x00000000


	//----- nvinfo : EIATTR_MIN_STACK_SIZE
	.align		4
.L_123:
        /*02e8*/ 	.byte	0x04, 0x12
        /*02ea*/ 	.short	(.L_125 - .L_124)
	.align		4
.L_124:
        /*02ec*/ 	.word	index@(_ZN9summation6reduceILj4ELb1EEEvPiS1_j)
        /*02f0*/ 	.word	0x00000000


	//----- nvinfo : EIATTR_MIN_STACK_SIZE
	.align		4
.L_125:
        /*02f4*/ 	.byte	0x04, 0x12
        /*02f6*/ 	.short	(.L_127 - .L_126)
	.align		4
.L_126:
        /*02f8*/ 	.word	index@(_ZN9summation6reduceILj8ELb1EEEvPiS1_j)
        /*02fc*/ 	.word	0x00000000


	//----- nvinfo : EIATTR_MIN_STACK_SIZE
	.align		4
.L_127:
        /*0300*/ 	.byte	0x04, 0x12
        /*0302*/ 	.short	(.L_129 - .L_128)
	.align		4
.L_128:
        /*0304*/ 	.word	index@(_ZN9summation6reduceILj16ELb1EEEvPiS1_j)
        /*0308*/ 	.word	0x00000000


	//----- nvinfo : EIATTR_MIN_STACK_SIZE
	.align		4
.L_129:
        /*030c*/ 	.byte	0x04, 0x12
        /*030e*/ 	.short	(.L_131 - .L_130)
	.align		4
.L_130:
        /*0310*/ 	.word	index@(_ZN9summation6reduceILj32ELb1EEEvPiS1_j)
        /*0314*/ 	.word	0x00000000


	//----- nvinfo : EIATTR_MIN_STACK_SIZE
	.align		4
.L_131:
        /*0318*/ 	.byte	0x04, 0x12
        /*031a*/ 	.short	(.L_133 - .L_132)
	.align		4
.L_132:
        /*031c*/ 	.word	index@(_ZN9summation6reduceILj64ELb1EEEvPiS1_j)
        /*0320*/ 	.word	0x00000000


	//----- nvinfo : EIATTR_MIN_STACK_SIZE
	.align		4
.L_133:
        /*0324*/ 	.byte	0x04, 0x12
        /*0326*/ 	.short	(.L_135 - .L_134)
	.align		4
.L_134:
        /*0328*/ 	.word	index@(_ZN9summation6reduceILj128ELb1EEEvPiS1_j)
        /*032c*/ 	.word	0x00000000


	//----- nvinfo : EIATTR_MIN_STACK_SIZE
	.align		4
.L_135:
        /*0330*/ 	.byte	0x04, 0x12
        /*0332*/ 	.short	(.L_137 - .L_136)
	.align		4
.L_136:
        /*0334*/ 	.word	index@(_ZN9summation6reduceILj256ELb1EEEvPiS1_j)
        /*0338*/ 	.word	0x00000000


	//----- nvinfo : EIATTR_MIN_STACK_SIZE
	.align		4
.L_137:
        /*033c*/ 	.byte	0x04, 0x12
        /*033e*/ 	.short	(.L_139 - .L_138)
	.align		4
.L_138:
        /*0340*/ 	.word	index@(_ZN9summation6reduceILj512ELb1EEEvPiS1_j)
        /*0344*/ 	.word	0x00000000


	//----- nvinfo : EIATTR_MIN_STACK_SIZE
	.align		4
.L_139:
        /*0348*/ 	.byte	0x04, 0x12
        /*034a*/ 	.short	(.L_141 - .L_140)
	.align		4
.L_140:
        /*034c*/ 	.word	index@(_ZN9summation6reduceILj1024ELb1EEEvPiS1_j)
        /*0350*/ 	.word	0x00000000


	//----- nvinfo : EIATTR_MIN_STACK_SIZE
	.align		4
.L_141:
        /*0354*/ 	.byte	0x04, 0x12
        /*0356*/ 	.short	(.L_143 - .L_142)
	.align		4
.L_142:
        /*0358*/ 	.word	index@(_ZN9summation6reduceILj2048ELb1EEEvPiS1_j)
        /*035c*/ 	.word	0x00000000
.L_143:


//--------------------- .nv.compat                --------------------------
	.section	.nv.compat,"",@"SHT_CUDA_COMPAT_INFO"
	.align	4
        /*0000*/ 	.byte	0x02, 0x09, 0x00, 0x00, 0x02, 0x02, 0x01, 0x00, 0x02, 0x05, 0x05, 0x00, 0x03, 0x07, 0x01, 0x01
        /*0010*/ 	.byte	0x02, 0x03, 0x00, 0x00, 0x02, 0x06, 0x01, 0x00, 0x04, 0x0b, 0x08, 0x00, 0x09, 0x00, 0x00, 0x00
        /*0020*/ 	.byte	0x00, 0x00, 0x00, 0x00


//--------------------- .nv.info._ZN9summation6reduceILj1ELb0EEEvPiS1_j --------------------------
	.section	.nv.info._ZN9summation6reduceILj1ELb0EEEvPiS1_j,"",@"SHT_CUDA_INFO"
	.sectionflags	@""
	.align	4


	//----- nvinfo : EIATTR_CUDA_API_VERSION
	.align		4
        /*0000*/ 	.byte	0x04, 0x37
        /*0002*/ 	.short	(.L_145 - .L_144)
.L_144:
        /*0004*/ 	.word	0x00000082


	//----- nvinfo : EIATTR_KPARAM_INFO
	.align		4
.L_145:
        /*0008*/ 	.byte	0x04, 0x17
        /*000a*/ 	.short	(.L_147 - .L_146)
.L_146:
        /*000c*/ 	.word	0x00000000
        /*0010*/ 	.short	0x0002
        /*0012*/ 	.short	0x0010
        /*0014*/ 	.byte	0x00, 0xf0, 0x11, 0x00


	//----- nvinfo : EIATTR_KPARAM_INFO
	.align		4
.L_147:
        /*0018*/ 	.byte	0x04, 0x17
        /*001a*/ 	.short	(.L_149 - .L_148)
.L_148:
        /*001c*/ 	.word	0x00000000
        /*0020*/ 	.short	0x0001
        /*0022*/ 	.short	0x0008
        /*0024*/ 	.byte	0x00, 0xf5, 0x21, 0x00


	//----- nvinfo : EIATTR_KPARAM_INFO
	.align		4
.L_149:
        /*0028*/ 	.byte	0x04, 0x17
        /*002a*/ 	.short	(.L_151 - .L_150)
.L_150:
        /*002c*/ 	.word	0x00000000
        /*0030*/ 	.short	0x0000
        /*0032*/ 	.short	0x0000
        /*0034*/ 	.byte	0x00, 0xf5, 0x21, 0x00


	//----- nvinfo : EIATTR_SPARSE_MMA_MASK
	.align		4
.L_151:
        /*0038*/ 	.byte	0x03, 0x50
        /*003a*/ 	.short	0x0000


	//----- nvinfo : EIATTR_MAXREG_COUNT
	.align		4
        /*003c*/ 	.byte	0x03, 0x1b
        /*003e*/ 	.short	0x00ff


	//----- nvinfo : EIATTR_NUM_BARRIERS
	.align		4
        /*0040*/ 	.byte	0x02, 0x4c
        /*0042*/ 	.byte	0x01
	.zero		1


	//----- nvinfo : EIATTR_MERCURY_ISA_VERSION
	.align		4
        /*0044*/ 	.byte	0x03, 0x5f
        /*0046*/ 	.short	0x0101


	//----- nvinfo : EIATTR_VRC_CTA_INIT_COUNT
	.align		4
        /*0048*/ 	.byte	0x02, 0x4a
	.zero		1
	.zero		1


	//----- nvinfo : EIATTR_EXIT_INSTR_OFFSETS
	.align		4
        /*004c*/ 	.byte	0x04, 0x1c
        /*004e*/ 	.short	(.L_153 - .L_152)


	//   ....[0]....
.L_152:
        /*0050*/ 	.word	0x00000220


	//   ....[1]....
        /*0054*/ 	.word	0x000002a0


	//----- nvinfo : EIATTR_CRS_STACK_SIZE
	.align		4
.L_153:
        /*0058*/ 	.byte	0x04, 0x1e
        /*005a*/ 	.short	(.L_155 - .L_154)
.L_154:
        /*005c*/ 	.word	0x00000000


	//----- nvinfo : EIATTR_CBANK_PARAM_SIZE
	.align		4
.L_155:
        /*0060*/ 	.byte	0x03, 0x19
        /*0062*/ 	.short	0x0014


	//----- nvinfo : EIATTR_PARAM_CBANK
	.align		4
        /*0064*/ 	.byte	0x04, 0x0a
        /*0066*/ 	.short	(.L_157 - .L_156)
	.align		4
.L_156:
        /*0068*/ 	.word	index@(.nv.constant0._ZN9summation6reduceILj1ELb0EEEvPiS1_j)
        /*006c*/ 	.short	0x0380
        /*006e*/ 	.short	0x0014


	//----- nvinfo : EIATTR_SW_WAR
	.align		4
.L_157:
        /*0070*/ 	.byte	0x04, 0x36
        /*0072*/ 	.short	(.L_159 - .L_158)
.L_158:
        /*0074*/ 	.word	0x00000008
.L_159:


//--------------------- .nv.info._ZN9summation6reduceILj2ELb0EEEvPiS1_j --------------------------
	.section	.nv.info._ZN9summation6reduceILj2ELb0EEEvPiS1_j,"",@"SHT_CUDA_INFO"
	.sectionflags	@""
	.align	4


	//----- nvinfo : EIATTR_CUDA_API_VERSION
	.align		4
        /*0000*/ 	.byte	0x04, 0x37
        /*0002*/ 	.short	(.L_161 - .L_160)
.L_160:
        /*0004*/ 	.word	0x00000082


	//----- nvinfo : EIATTR_KPARAM_INFO
	.align		4
.L_161:
        /*0008*/ 	.byte	0x04, 0x17
        /*000a*/ 	.short	(.L_163 - .L_162)
.L_162:
        /*000c*/ 	.word	0x00000000
        /*0010*/ 	.short	0x0002
        /*0012*/ 	.short	0x0010
        /*0014*/ 	.byte	0x00, 0xf0, 0x11, 0x00


	//----- nvinfo : EIATTR_KPARAM_INFO
	.align		4
.L_163:
        /*0018*/ 	.byte	0x04, 0x17
        /*001a*/ 	.short	(.L_165 - .L_164)
.L_164:
        /*001c*/ 	.word	0x00000000
        /*0020*/ 	.short	0x0001
        /*0022*/ 	.short	0x0008
        /*0024*/ 	.byte	0x00, 0xf5, 0x21, 0x00


	//----- nvinfo : EIATTR_KPARAM_INFO
	.align		4
.L_165:
        /*0028*/ 	.byte	0x04, 0x17
        /*002a*/ 	.short	(.L_167 - .L_166)
.L_166:
        /*002c*/ 	.word	0x00000000
        /*0030*/ 	.short	0x0000
        /*0032*/ 	.short	0x0000
        /*0034*/ 	.byte	0x00, 0xf5, 0x21, 0x00


	//----- nvinfo : EIATTR_SPARSE_MMA_MASK
	.align		4
.L_167:
        /*0038*/ 	.byte	0x03, 0x50
        /*003a*/ 	.short	0x0000


	//----- nvinfo : EIATTR_MAXREG_COUNT
	.align		4
        /*003c*/ 	.byte	0x03, 0x1b
        /*003e*/ 	.short	0x00ff


	//----- nvinfo : EIATTR_NUM_BARRIERS
	.align		4
        /*0040*/ 	.byte	0x02, 0x4c
        /*0042*/ 	.byte	0x01
	.zero		1


	//----- nvinfo : EIATTR_MERCURY_ISA_VERSION
	.align		4
        /*0044*/ 	.byte	0x03, 0x5f
        /*0046*/ 	.short	0x0101


	//----- nvinfo : EIATTR_VRC_CTA_INIT_COUNT
	.align		4
        /*0048*/ 	.byte	0x02, 0x4a
	.zero		1
	.zero		1


	//----- nvinfo : EIATTR_EXIT_INSTR_OFFSETS
	.align		4
        /*004c*/ 	.byte	0x04, 0x1c
        /*004e*/ 	.short	(.L_169 - .L_168)


	//   ....[0]....
.L_168:
        /*0050*/ 	.word	0x00000230


	//   ....[1]....
        /*0054*/ 	.word	0x00000290


	//   ....[2]....
        /*0058*/ 	.word	0x00000310


	//----- nvinfo : EIATTR_CRS_STACK_SIZE
	.align		4
.L_169:
        /*005c*/ 	.byte	0x04, 0x1e
        /*005e*/ 	.short	(.L_171 - .L_170)
.L_170:
        /*0060*/ 	.word	0x00000000


	//----- nvinfo : EIATTR_CBANK_PARAM_SIZE
	.align		4
.L_171:
        /*0064*/ 	.byte	0x03, 0x19
        /*0066*/ 	.short	0x0014


	//----- nvinfo : EIATTR_PARAM_CBANK
	.align		4
        /*0068*/ 	.byte	0x04, 0x0a
        /*006a*/ 	.short	(.L_173 - .L_172)
	.align		4
.L_172:
        /*006c*/ 	.word	index@(.nv.constant0._ZN9summation6reduceILj2ELb0EEEvPiS1_j)
        /*0070*/ 	.short	0x0380
        /*0072*/ 	.short	0x0014


	//----- nvinfo : EIATTR_SW_WAR
	.align		4
.L_173:
        /*0074*/ 	.byte	0x04, 0x36
        /*0076*/ 	.short	(.L_175 - .L_174)
.L_174:
        /*0078*/ 	.word	0x00000008
.L_175:


//--------------------- .nv.info._ZN9summation6reduceILj4ELb0EEEvPiS1_j --------------------------
	.section	.nv.info._ZN9summation6reduceILj4ELb0EEEvPiS1_j,"",@"SHT_CUDA_INFO"
	.sectionflags	@""
	.align	4


	//----- nvinfo : EIATTR_CUDA_API_VERSION
	.align		4
        /*0000*/ 	.byte	0x04, 0x37
        /*0002*/ 	.short	(.L_177 - .L_176)
.L_176:
        /*0004*/ 	.word	0x00000082


	//----- nvinfo : EIATTR_KPARAM_INFO
	.align		4
.L_177:
        /*0008*/ 	.byte	0x04, 0x17
        /*000a*/ 	.short	(.L_179 - .L_178)
.L_178:
        /*000c*/ 	.word	0x00000000
        /*0010*/ 	.short	0x0002
        /*0012*/ 	.short	0x0010
        /*0014*/ 	.byte	0x00, 0xf0, 0x11, 0x00


	//----- nvinfo : EIATTR_KPARAM_INFO
	.align		4
.L_179:
        /*0018*/ 	.byte	0x04, 0x17
        /*001a*/ 	.short	(.L_181 - .L_180)
.L_180:
        /*001c*/ 	.word	0x00000000
        /*0020*/ 	.short	0x0001
        /*0022*/ 	.short	0x0008
        /*0024*/ 	.byte	0x00, 0xf5, 0x21, 0x00


	//----- nvinfo : EIATTR_KPARAM_INFO
	.align		4
.L_181:
        /*0028*/ 	.byte	0x04, 0x17
        /*002a*/ 	.short	(.L_183 - .L_182)
.L_182:
        /*002c*/ 	.word	0x00000000
        /*0030*/ 	.short	0x0000
        /*0032*/ 	.short	0x0000
        /*0034*/ 	.byte	0x00, 0xf5, 0x21, 0x00


	//----- nvinfo : EIATTR_SPARSE_MMA_MASK
	.align		4
.L_183:
        /*0038*/ 	.byte	0x03, 0x50
        /*003a*/ 	.short	0x0000


	//----- nvinfo : EIATTR_MAXREG_COUNT
	.align		4
        /*003c*/ 	.byte	0x03, 0x1b
        /*003e*/ 	.short	0x00ff


	//----- nvinfo : EIATTR_NUM_BARRIERS
	.align		4
        /*0040*/ 	.byte	0x02, 0x4c
        /*0042*/ 	.byte	0x01
	.zero		1


	//----- nvinfo : EIATTR_MERCURY_ISA_VERSION
	.align		4
        /*0044*/ 	.byte	0x03, 0x5f
        /*0046*/ 	.short	0x0101


	//----- nvinfo : EIATTR_VRC_CTA_INIT_COUNT
	.align		4
        /*0048*/ 	.byte	0x02, 0x4a
	.zero		1
	.zero		1


	//----- nvinfo : EIATTR_EXIT_INSTR_OFFSETS
	.align		4
        /*004c*/ 	.byte	0x04, 0x1c
        /*004e*/ 	.short	(.L_185 - .L_184)


	//   ....[0]....
.L_184:
        /*0050*/ 	.word	0x00000230


	//   ....[1]....
        /*0054*/ 	.word	0x000002d0


	//   ....[2]....
        /*0058*/ 	.word	0x00000350


	//----- nvinfo : EIATTR_CRS_STACK_SIZE
	.align		4
.L_185:
        /*005c*/ 	.byte	0x04, 0x1e
        /*005e*/ 	.short	(.L_187 - .L_186)
.L_186:
        /*0060*/ 	.word	0x00000000


	//----- nvinfo : EIATTR_CBANK_PARAM_SIZE
	.align		4
.L_187:
        /*0064*/ 	.byte	0x03, 0x19
        /*0066*/ 	.short	0x0014


	//----- nvinfo : EIATTR_PARAM_CBANK
	.align		4
        /*0068*/ 	.byte	0x04, 0x0a
        /*006a*/ 	.short	(.L_189 - .L_188)
	.align		4
.L_188:
        /*006c*/ 	.word	index@(.nv.constant0._ZN9summation6reduceILj4ELb0EEEvPiS1_j)
        /*0070*/ 	.short	0x0380
        /*0072*/ 	.short	0x0014


	//----- nvinfo : EIATTR_SW_WAR
	.align		4
.L_189:
        /*0074*/ 	.byte	0x04, 0x36
        /*0076*/ 	.short	(.L_191 - .L_190)
.L_190:
        /*0078*/ 	.word	0x00000008
.L_191:


//--------------------- .nv.info._ZN9summation6reduceILj8ELb0EEEvPiS1_j --------------------------
	.section	.nv.info._ZN9summation6reduceILj8ELb0EEEvPiS1_j,"",@"SHT_CUDA_INFO"
	.sectionflags	@""
	.align	4


	//----- nvinfo : EIATTR_CUDA_API_VERSION
	.align		4
        /*0000*/ 	.byte	0x04, 0x37
        /*0002*/ 	.short	(.L_193 - .L_192)
.L_192:
        /*0004*/ 	.word	0x00000082


	//----- nvinfo : EIATTR_KPARAM_INFO
	.align		4
.L_193:
        /*0008*/ 	.byte	0x04, 0x17
        /*000a*/ 	.short	(.L_195 - .L_194)
.L_194:
        /*000c*/ 	.word	0x00000000
        /*0010*/ 	.short	0x0002
        /*0012*/ 	.short	0x0010
        /*0014*/ 	.byte	0x00, 0xf0, 0x11, 0x00


	//----- nvinfo : EIATTR_KPARAM_INFO
	.align		4
.L_195:
        /*0018*/ 	.byte	0x04, 0x17
        /*001a*/ 	.short	(.L_197 - .L_196)
.L_196:
        /*001c*/ 	.word	0x00000000
        /*0020*/ 	.short	0x0001
        /*0022*/ 	.short	0x0008
        /*0024*/ 	.byte	0x00, 0xf5, 0x21, 0x00


	//----- nvinfo : EIATTR_KPARAM_INFO
	.align		4
.L_197:
        /*0028*/ 	.byte	0x04, 0x17
        /*002a*/ 	.short	(.L_199 - .L_198)
.L_198:
        /*002c*/ 	.word	0x00000000
        /*0030*/ 	.short	0x0000
        /*0032*/ 	.short	0x0000
        /*0034*/ 	.byte	0x00, 0xf5, 0x21, 0x00


	//----- nvinfo : EIATTR_SPARSE_MMA_MASK
	.align		4
.L_199:
        /*0038*/ 	.byte	0x03, 0x50
        /*003a*/ 	.short	0x0000


	//----- nvinfo : EIATTR_MAXREG_COUNT
	.align		4
        /*003c*/ 	.byte	0x03, 0x1b
        /*003e*/ 	.short	0x00ff


	//----- nvinfo : EIATTR_NUM_BARRIERS
	.align		4
        /*0040*/ 	.byte	0x02, 0x4c
        /*0042*/ 	.byte	0x01
	.zero		1


	//----- nvinfo : EIATTR_MERCURY_ISA_VERSION
	.align		4
        /*0044*/ 	.byte	0x03, 0x5f
        /*0046*/ 	.short	0x0101


	//----- nvinfo : EIATTR_VRC_CTA_INIT_COUNT
	.align		4
        /*0048*/ 	.byte	0x02, 0x4a
	.zero		1
	.zero		1


	//----- nvinfo : EIATTR_EXIT_INSTR_OFFSETS
	.align		4
        /*004c*/ 	.byte	0x04, 0x1c
        /*004e*/ 	.short	(.L_201 - .L_200)


	//   ....[0]....
.L_200:
        /*0050*/ 	.word	0x00000240


	//   ....[1]....
        /*0054*/ 	.word	0x00000320


	//   ....[2]....
        /*0058*/ 	.word	0x000003a0


	//----- nvinfo : EIATTR_CRS_STACK_SIZE
	.align		4
.L_201:
        /*005c*/ 	.byte	0x04, 0x1e
        /*005e*/ 	.short	(.L_203 - .L_202)
.L_202:
        /*0060*/ 	.word	0x00000000


	//----- nvinfo : EIATTR_CBANK_PARAM_SIZE
	.align		4
.L_203:
        /*0064*/ 	.byte	0x03, 0x19
        /*0066*/ 	.short	0x0014


	//----- nvinfo : EIATTR_PARAM_CBANK
	.align		4
        /*0068*/ 	.byte	0x04, 0x0a
        /*006a*/ 	.short	(.L_205 - .L_204)
	.align		4
.L_204:
        /*006c*/ 	.word	index@(.nv.constant0._ZN9summation6reduceILj8ELb0EEEvPiS1_j)
        /*0070*/ 	.short	0x0380
        /*0072*/ 	.short	0x0014


	//----- nvinfo : EIATTR_SW_WAR
	.align		4
.L_205:
        /*0074*/ 	.byte	0x04, 0x36
        /*0076*/ 	.short	(.L_207 - .L_206)
.L_206:
        /*0078*/ 	.word	0x00000008
.L_207:


//--------------------- .nv.info._ZN9summation6reduceILj16ELb0EEEvPiS1_j --------------------------
	.section	.nv.info._ZN9summation6reduceILj16ELb0EEEvPiS1_j,"",@"SHT_CUDA_INFO"
	.sectionflags	@""
	.align	4


	//----- nvinfo : EIATTR_CUDA_API_VERSION
	.align		4
        /*0000*/ 	.byte	0x04, 0x37
        /*0002*/ 	.short	(.L_209 - .L_208)
.L_208:
        /*0004*/ 	.word	0x00000082


	//----- nvinfo : EIATTR_KPARAM_INFO
	.align		4
.L_209:
        /*0008*/ 	.byte	0x04, 0x17
        /*000a*/ 	.short	(.L_211 - .L_210)
.L_210:
        /*000c*/ 	.word	0x00000000
        /*0010*/ 	.short	0x0002
        /*0012*/ 	.short	0x0010
        /*0014*/ 	.byte	0x00, 0xf0, 0x11, 0x00


	//----- nvinfo : EIATTR_KPARAM_INFO
	.align		4
.L_211:
        /*0018*/ 	.byte	0x04, 0x17
        /*001a*/ 	.short	(.L_213 - .L_212)
.L_212:
        /*001c*/ 	.word	0x00000000
        /*0020*/ 	.short	0x0001
        /*0022*/ 	.short	0x0008
        /*0024*/ 	.byte	0x00, 0xf5, 0x21, 0x00


	//----- nvinfo : EIATTR_KPARAM_INFO
	.align		4
.L_213:
        /*0028*/ 	.byte	0x04, 0x17
        /*002a*/ 	.short	(.L_215 - .L_214)
.L_214:
        /*002c*/ 	.word	0x00000000
        /*0030*/ 	.short	0x0000
        /*0032*/ 	.short	0x0000
        /*0034*/ 	.byte	0x00, 0xf5, 0x21, 0x00


	//----- nvinfo : EIATTR_SPARSE_MMA_MASK
	.align		4
.L_215:
        /*0038*/ 	.byte	0x03, 0x50
        /*003a*/ 	.short	0x0000


	//----- nvinfo : EIATTR_MAXREG_COUNT
	.align		4
        /*003c*/ 	.byte	0x03, 0x1b
        /*003e*/ 	.short	0x00ff


	//----- nvinfo : EIATTR_NUM_BARRIERS
	.align		4
        /*0040*/ 	.byte	0x02, 0x4c
        /*0042*/ 	.byte	0x01
	.zero		1


	//----- nvinfo : EIATTR_MERCURY_ISA_VERSION
	.align		4
        /*0044*/ 	.byte	0x03, 0x5f
        /*0046*/ 	.short	0x0101


	//----- nvinfo : EIATTR_VRC_CTA_INIT_COUNT
	.align		4
        /*0048*/ 	.byte	0x02, 0x4a
	.zero		1
	.zero		1


	//----- nvinfo : EIATTR_EXIT_INSTR_OFFSETS
	.align		4
        /*004c*/ 	.byte	0x04, 0x1c
        /*004e*/ 	.short	(.L_217 - .L_216)


	//   ....[0]....
.L_216:
        /*0050*/ 	.word	0x00000230


	//   ....[1]....
        /*0054*/ 	.word	0x00000350


	//   ....[2]....
        /*0058*/ 	.word	0x000003d0


	//----- nvinfo : EIATTR_CRS_STACK_SIZE
	.align		4
.L_217:
        /*005c*/ 	.byte	0x04, 0x1e
        /*005e*/ 	.short	(.L_219 - .L_218)
.L_218:
        /*0060*/ 	.word	0x00000000


	//----- nvinfo : EIATTR_CBANK_PARAM_SIZE
	.align		4
.L_219:
        /*0064*/ 	.byte	0x03, 0x19
        /*0066*/ 	.short	0x0014


	//----- nvinfo : EIATTR_PARAM_CBANK
	.align		4
        /*0068*/ 	.byte	0x04, 0x0a
        /*006a*/ 	.short	(.L_221 - .L_220)
	.align		4
.L_220:
        /*006c*/ 	.word	index@(.nv.constant0._ZN9summation6reduceILj16ELb0EEEvPiS1_j)
        /*0070*/ 	.short	0x0380
        /*0072*/ 	.short	0x0014


	//----- nvinfo : EIATTR_SW_WAR
	.align		4
.L_221:
        /*0074*/ 	.byte	0x04, 0x36
        /*0076*/ 	.short	(.L_223 - .L_222)
.L_222:
        /*0078*/ 	.word	0x00000008
.L_223:


//--------------------- .nv.info._ZN9summation6reduceILj32ELb0EEEvPiS1_j --------------------------
	.section	.nv.info._ZN9summation6reduceILj32ELb0EEEvPiS1_j,"",@"SHT_CUDA_INFO"
	.sectionflags	@""
	.align	4


	//----- nvinfo : EIATTR_CUDA_API_VERSION
	.align		4
        /*0000*/ 	.byte	0x04, 0x37
        /*0002*/ 	.short	(.L_225 - .L_224)
.L_224:
        /*0004*/ 	.word	0x00000082


	//----- nvinfo : EIATTR_KPARAM_INFO
	.align		4
.L_225:
        /*0008*/ 	.byte	0x04, 0x17
        /*000a*/ 	.short	(.L_227 - .L_226)
.L_226:
        /*000c*/ 	.word	0x00000000
        /*0010*/ 	.short	0x0002
        /*0012*/ 	.short	0x0010
        /*0014*/ 	.byte	0x00, 0xf0, 0x11, 0x00


	//----- nvinfo : EIATTR_KPARAM_INFO
	.align		4
.L_227:
        /*0018*/ 	.byte	0x04, 0x17
        /*001a*/ 	.short	(.L_229 - .L_228)
.L_228:
        /*001c*/ 	.word	0x00000000
        /*0020*/ 	.short	0x0001
        /*0022*/ 	.short	0x0008
        /*0024*/ 	.byte	0x00, 0xf5, 0x21, 0x00


	//----- nvinfo : EIATTR_KPARAM_INFO
	.align		4
.L_229:
        /*0028*/ 	.byte	0x04, 0x17
        /*002a*/ 	.short	(.L_231 - .L_230)
.L_230:
        /*002c*/ 	.word	0x00000000
        /*0030*/ 	.short	0x0000
        /*0032*/ 	.short	0x0000
        /*0034*/ 	.byte	0x00, 0xf5, 0x21, 0x00


	//----- nvinfo : EIATTR_SPARSE_MMA_MASK
	.align		4
.L_231:
        /*0038*/ 	.byte	0x03, 0x50
        /*003a*/ 	.short	0x0000


	//----- nvinfo : EIATTR_MAXREG_COUNT
	.align		4
        /*003c*/ 	.byte	0x03, 0x1b
        /*003e*/ 	.short	0x00ff


	//----- nvinfo : EIATTR_NUM_BARRIERS
	.align		4
        /*0040*/ 	.byte	0x02, 0x4c
        /*0042*/ 	.byte	0x01
	.zero		1


	//----- nvinfo : EIATTR_MERCURY_ISA_VERSION
	.align		4
        /*0044*/ 	.byte	0x03, 0x5f
        /*0046*/ 	.short	0x0101


	//----- nvinfo : EIATTR_VRC_CTA_INIT_COUNT
	.align		4
        /*0048*/ 	.byte	0x02, 0x4a
	.zero		1
	.zero		1


	//----- nvinfo : EIATTR_EXIT_INSTR_OFFSETS
	.align		4
        /*004c*/ 	.byte	0x04, 0x1c
        /*004e*/ 	.short	(.L_233 - .L_232)


	//   ....[0]....
.L_232:
        /*0050*/ 	.word	0x00000240


	//   ....[1]....
        /*0054*/ 	.word	0x000003a0


	//   ....[2]....
        /*0058*/ 	.word	0x00000420


	//----- nvinfo : EIATTR_CRS_STACK_SIZE
	.align		4
.L_233:
        /*005c*/ 	.byte	0x04, 0x1e
        /*005e*/ 	.short	(.L_235 - .L_234)
.L_234:
        /*0060*/ 	.word	0x00000000


	//----- nvinfo : EIATTR_CBANK_PARAM_SIZE
	.align		4
.L_235:
        /*0064*/ 	.byte	0x03, 0x19
        /*0066*/ 	.short	0x0014


	//----- nvinfo : EIATTR_PARAM_CBANK
	.align		4
        /*0068*/ 	.byte	0x04, 0x0a
        /*006a*/ 	.short	(.L_237 - .L_236)
	.align		4
.L_236:
        /*006c*/ 	.word	index@(.nv.constant0._ZN9summation6reduceILj32ELb0EEEvPiS1_j)
        /*0070*/ 	.short	0x0380
        /*0072*/ 	.short	0x0014


	//----- nvinfo : EIATTR_SW_WAR
	.align		4
.L_237:
        /*0074*/ 	.byte	0x04, 0x36
        /*0076*/ 	.short	(.L_239 - .L_238)
.L_238:
        /*0078*/ 	.word	0x00000008
.L_239:


//--------------------- .nv.info._ZN9summation6reduceILj64ELb0EEEvPiS1_j --------------------------
	.section	.nv.info._ZN9summation6reduceILj64ELb0EEEvPiS1_j,"",@"SHT_CUDA_INFO"
	.sectionflags	@""
	.align	4


	//----- nvinfo : EIATTR_CUDA_API_VERSION
	.align		4
        /*0000*/ 	.byte	0x04, 0x37
        /*0002*/ 	.short	(.L_241 - .L_240)
.L_240:
        /*0004*/ 	.word	0x00000082


	//----- nvinfo : EIATTR_KPARAM_INFO
	.align		4
.L_241:
        /*0008*/ 	.byte	0x04, 0x17
        /*000a*/ 	.short	(.L_243 - .L_242)
.L_242:
        /*000c*/ 	.word	0x00000000
        /*0010*/ 	.short	0x0002
        /*0012*/ 	.short	0x0010
        /*0014*/ 	.byte	0x00, 0xf0, 0x11, 0x00


	//----- nvinfo : EIATTR_KPARAM_INFO
	.align		4
.L_243:
        /*0018*/ 	.byte	0x04, 0x17
        /*001a*/ 	.short	(.L_245 - .L_244)
.L_244:
        /*001c*/ 	.word	0x00000000
        /*0020*/ 	.short	0x0001
        /*0022*/ 	.short	0x0008
        /*0024*/ 	.byte	0x00, 0xf5, 0x21, 0x00


	//----- nvinfo : EIATTR_KPARAM_INFO
	.align		4
.L_245:
        /*0028*/ 	.byte	0x04, 0x17
        /*002a*/ 	.short	(.L_247 - .L_246)
.L_246:
        /*002c*/ 	.word	0x00000000
        /*0030*/ 	.short	0x0000
        /*0032*/ 	.short	0x0000
        /*0034*/ 	.byte	0x00, 0xf5, 0x21, 0x00


	//----- nvinfo : EIATTR_SPARSE_MMA_MASK
	.align		4
.L_247:
        /*0038*/ 	.byte	0x03, 0x50
        /*003a*/ 	.short	0x0000


	//----- nvinfo : EIATTR_MAXREG_COUNT
	.align		4
        /*003c*/ 	.byte	0x03, 0x1b
        /*003e*/ 	.short	0x00ff


	//----- nvinfo : EIATTR_NUM_BARRIERS
	.align		4
        /*0040*/ 	.byte	0x02, 0x4c
        /*0042*/ 	.byte	0x01
	.zero		1


	//----- nvinfo : EIATTR_MERCURY_ISA_VERSION
	.align		4
        /*0044*/ 	.byte	0x03, 0x5f
        /*0046*/ 	.short	0x0101


	//----- nvinfo : EIATTR_VRC_CTA_INIT_COUNT
	.align		4
        /*0048*/ 	.byte	0x02, 0x4a
	.zero		1
	.zero		1


	//----- nvinfo : EIATTR_EXIT_INSTR_OFFSETS
	.align		4
        /*004c*/ 	.byte	0x04, 0x1c
        /*004e*/ 	.short	(.L_249 - .L_248)


	//   ....[0]....
.L_248:
        /*0050*/ 	.word	0x00000240


	//   ....[1]....
        /*0054*/ 	.word	0x000003e0


	//   ....[2]....
        /*0058*/ 	.word	0x00000460


	//----- nvinfo : EIATTR_CRS_STACK_SIZE
	.align		4
.L_249:
        /*005c*/ 	.byte	0x04, 0x1e
        /*005e*/ 	.short	(.L_251 - .L_250)
.L_250:
        /*0060*/ 	.word	0x00000000


	//----- nvinfo : EIATTR_CBANK_PARAM_SIZE
	.align		4
.L_251:
        /*0064*/ 	.byte	0x03, 0x19
        /*0066*/ 	.short	0x0014


	//----- nvinfo : EIATTR_PARAM_CBANK
	.align		4
        /*0068*/ 	.byte	0x04, 0x0a
        /*006a*/ 	.short	(.L_253 - .L_252)
	.align		4
.L_252:
        /*006c*/ 	.word	index@(.nv.constant0._ZN9summation6reduceILj64ELb0EEEvPiS1_j)
        /*0070*/ 	.short	0x0380
        /*0072*/ 	.short	0x0014


	//----- nvinfo : EIATTR_SW_WAR
	.align		4
.L_253:
        /*0074*/ 	.byte	0x04, 0x36
        /*0076*/ 	.short	(.L_255 - .L_254)
.L_254:
        /*0078*/ 	.word	0x00000008
.L_255:


//--------------------- .nv.info._ZN9summation6reduceILj128ELb0EEEvPiS1_j --------------------------
	.section	.nv.info._ZN9summation6reduceILj128ELb0EEEvPiS1_j,"",@"SHT_CUDA_INFO"
	.sectionflags	@""
	.align	4


	//----- nvinfo : EIATTR_CUDA_API_VERSION
	.align		4
        /*0000*/ 	.byte	0x04, 0x37
        /*0002*/ 	.short	(.L_257 - .L_256)
.L_256:
        /*0004*/ 	.word	0x00000082


	//----- nvinfo : EIATTR_KPARAM_INFO
	.align		4
.L_257:
        /*0008*/ 	.byte	0x04, 0x17
        /*000a*/ 	.short	(.L_259 - .L_258)
.L_258:
        /*000c*/ 	.word	0x00000000
        /*0010*/ 	.short	0x0002
        /*0012*/ 	.short	0x0010
        /*0014*/ 	.byte	0x00, 0xf0, 0x11, 0x00


	//----- nvinfo : EIATTR_KPARAM_INFO
	.align		4
.L_259:
        /*0018*/ 	.byte	0x04, 0x17
        /*001a*/ 	.short	(.L_261 - .L_260)
.L_260:
        /*001c*/ 	.word	0x00000000
        /*0020*/ 	.short	0x0001
        /*0022*/ 	.short	0x0008
        /*0024*/ 	.byte	0x00, 0xf5, 0x21, 0x00


	//----- nvinfo : EIATTR_KPARAM_INFO
	.align		4
.L_261:
        /*0028*/ 	.byte	0x04, 0x17
        /*002a*/ 	.short	(.L_263 - .L_262)
.L_262:
        /*002c*/ 	.word	0x00000000
        /*0030*/ 	.short	0x0000
        /*0032*/ 	.short	0x0000
        /*0034*/ 	.byte	0x00, 0xf5, 0x21, 0x00


	//----- nvinfo : EIATTR_SPARSE_MMA_MASK
	.align		4
.L_263:
        /*0038*/ 	.byte	0x03, 0x50
        /*003a*/ 	.short	0x0000


	//----- nvinfo : EIATTR_MAXREG_COUNT
	.align		4
        /*003c*/ 	.byte	0x03, 0x1b
        /*003e*/ 	.short	0x00ff


	//----- nvinfo : EIATTR_NUM_BARRIERS
	.align		4
        /*0040*/ 	.byte	0x02, 0x4c
        /*0042*/ 	.byte	0x01
	.zero		1


	//----- nvinfo : EIATTR_MERCURY_ISA_VERSION
	.align		4
        /*0044*/ 	.byte	0x03, 0x5f
        /*0046*/ 	.short	0x0101


	//----- nvinfo : EIATTR_VRC_CTA_INIT_COUNT
	.align		4
        /*0048*/ 	.byte	0x02, 0x4a
	.zero		1
	.zero		1


	//----- nvinfo : EIATTR_EXIT_INSTR_OFFSETS
	.align		4
        /*004c*/ 	.byte	0x04, 0x1c
        /*004e*/ 	.short	(.L_265 - .L_264)


	//   ....[0]....
.L_264:
        /*0050*/ 	.word	0x000002a0


	//   ....[1]....
        /*0054*/ 	.word	0x00000440


	//   ....[2]....
        /*0058*/ 	.word	0x000004c0


	//----- nvinfo : EIATTR_CRS_STACK_SIZE
	.align		4
.L_265:
        /*005c*/ 	.byte	0x04, 0x1e
        /*005e*/ 	.short	(.L_267 - .L_266)
.L_266:
        /*0060*/ 	.word	0x00000000


	//----- nvinfo : EIATTR_CBANK_PARAM_SIZE
	.align		4
.L_267:
        /*0064*/ 	.byte	0x03, 0x19
        /*0066*/ 	.short	0x0014


	//----- nvinfo : EIATTR_PARAM_CBANK
	.align		4
        /*0068*/ 	.byte	0x04, 0x0a
        /*006a*/ 	.short	(.L_269 - .L_268)
	.align		4
.L_268:
        /*006c*/ 	.word	index@(.nv.constant0._ZN9summation6reduceILj128ELb0EEEvPiS1_j)
        /*0070*/ 	.short	0x0380
        /*0072*/ 	.short	0x0014


	//----- nvinfo : EIATTR_SW_WAR
	.align		4
.L_269:
        /*0074*/ 	.byte	0x04, 0x36
        /*0076*/ 	.short	(.L_271 - .L_270)
.L_270:
        /*0078*/ 	.word	0x00000008
.L_271:


//--------------------- .nv.info._ZN9summation6reduceILj256ELb0EEEvPiS1_j --------------------------
	.section	.nv.info._ZN9summation6reduceILj256ELb0EEEvPiS1_j,"",@"SHT_CUDA_INFO"
	.sectionflags	@""
	.align	4


	//----- nvinfo : EIATTR_CUDA_API_VERSION
	.align		4
        /*0000*/ 	.byte	0x04, 0x37
        /*0002*/ 	.short	(.L_273 - .L_272)
.L_272:
        /*0004*/ 	.word	0x00000082


	//----- nvinfo : EIATTR_KPARAM_INFO
	.align		4
.L_273:
        /*0008*/ 	.byte	0x04, 0x17
        /*000a*/ 	.short	(.L_275 - .L_274)
.L_274:
        /*000c*/ 	.word	0x00000000
        /*0010*/ 	.short	0x0002
        /*0012*/ 	.short	0x0010
        /*0014*/ 	.byte	0x00, 0xf0, 0x11, 0x00


	//----- nvinfo : EIATTR_KPARAM_INFO
	.align		4
.L_275:
        /*0018*/ 	.byte	0x04, 0x17
        /*001a*/ 	.short	(.L_277 - .L_276)
.L_276:
        /*001c*/ 	.word	0x00000000
        /*0020*/ 	.short	0x0001
        /*0022*/ 	.short	0x0008
        /*0024*/ 	.byte	0x00, 0xf5, 0x21, 0x00


	//----- nvinfo : EIATTR_KPARAM_INFO
	.align		4
.L_277:
        /*0028*/ 	.byte	0x04, 0x17
        /*002a*/ 	.short	(.L_279 - .L_278)
.L_278:
        /*002c*/ 	.word	0x00000000
        /*0030*/ 	.short	0x0000
        /*0032*/ 	.short	0x0000
        /*0034*/ 	.byte	0x00, 0xf5, 0x21, 0x00


	//----- nvinfo : EIATTR_SPARSE_MMA_MASK
	.align		4
.L_279:
        /*0038*/ 	.byte	0x03, 0x50
        /*003a*/ 	.short	0x0000


	//----- nvinfo : EIATTR_MAXREG_COUNT
	.align		4
        /*003c*/ 	.byte	0x03, 0x1b
        /*003e*/ 	.short	0x00ff


	//----- nvinfo : EIATTR_NUM_BARRIERS
	.align		4
        /*0040*/ 	.byte	0x02, 0x4c
        /*0042*/ 	.byte	0x01
	.zero		1


	//----- nvinfo : EIATTR_MERCURY_ISA_VERSION
	.align		4
        /*0044*/ 	.byte	0x03, 0x5f
        /*0046*/ 	.short	0x0101


	//----- nvinfo : EIATTR_VRC_CTA_INIT_COUNT
	.align		4
        /*0048*/ 	.byte	0x02, 0x4a
	.zero		1
	.zero		1


	//----- nvinfo : EIATTR_EXIT_INSTR_OFFSETS
	.align		4
        /*004c*/ 	.byte	0x04, 0x1c
        /*004e*/ 	.short	(.L_281 - .L_280)


	//   ....[0]....
.L_280:
        /*0050*/ 	.word	0x00000300


	//   ....[1]....
        /*0054*/ 	.word	0x000004a0


	//   ....[2]....
        /*0058*/ 	.word	0x00000520


	//----- nvinfo : EIATTR_CRS_STACK_SIZE
	.align		4
.L_281:
        /*005c*/ 	.byte	0x04, 0x1e
        /*005e*/ 	.short	(.L_283 - .L_282)
.L_282:
        /*0060*/ 	.word	0x00000000


	//----- nvinfo : EIATTR_CBANK_PARAM_SIZE
	.align		4
.L_283:
        /*0064*/ 	.byte	0x03, 0x19
        /*0066*/ 	.short	0x0014


	//----- nvinfo : EIATTR_PARAM_CBANK
	.align		4
        /*0068*/ 	.byte	0x04, 0x0a
        /*006a*/ 	.short	(.L_285 - .L_284)
	.align		4
.L_284:
        /*006c*/ 	.word	index@(.nv.constant0._ZN9summation6reduceILj256ELb0EEEvPiS1_j)
        /*0070*/ 	.short	0x0380
        /*0072*/ 	.short	0x0014


	//----- nvinfo : EIATTR_SW_WAR
	.align		4
.L_285:
        /*0074*/ 	.byte	0x04, 0x36
        /*0076*/ 	.short	(.L_287 - .L_286)
.L_286:
        /*0078*/ 	.word	0x00000008
.L_287:


//--------------------- .nv.info._ZN9summation6reduceILj512ELb0EEEvPiS1_j --------------------------
	.section	.nv.info._ZN9summation6reduceILj512ELb0EEEvPiS1_j,"",@"SHT_CUDA_INFO"
	.sectionflags	@""
	.align	4


	//----- nvinfo : EIATTR_CUDA_API_VERSION
	.align		4
        /*0000*/ 	.byte	0x04, 0x37
        /*0002*/ 	.short	(.L_289 - .L_288)
.L_288:
        /*0004*/ 	.word	0x00000082


	//----- nvinfo : EIATTR_KPARAM_INFO
	.align		4
.L_289:
        /*0008*/ 	.byte	0x04, 0x17
        /*000a*/ 	.short	(.L_291 - .L_290)
.L_290:
        /*000c*/ 	.word	0x00000000
        /*0010*/ 	.short	0x0002
        /*0012*/ 	.short	0x0010
        /*0014*/ 	.byte	0x00, 0xf0, 0x11, 0x00


	//----- nvinfo : EIATTR_KPARAM_INFO
	.align		4
.L_291:
        /*0018*/ 	.byte	0x04, 0x17
        /*001a*/ 	.short	(.L_293 - .L_292)
.L_292:
        /*001c*/ 	.word	0x00000000
        /*0020*/ 	.short	0x0001
        /*0022*/ 	.short	0x0008
        /*0024*/ 	.byte	0x00, 0xf5, 0x21, 0x00


	//----- nvinfo : EIATTR_KPARAM_INFO
	.align		4
.L_293:
        /*0028*/ 	.byte	0x04, 0x17
        /*002a*/ 	.short	(.L_295 - .L_294)
.L_294:
        /*002c*/ 	.word	0x00000000
        /*0030*/ 	.short	0x0000
        /*0032*/ 	.short	0x0000
        /*0034*/ 	.byte	0x00, 0xf5, 0x21, 0x00


	//----- nvinfo : EIATTR_SPARSE_MMA_MASK
	.align		4
.L_295:
        /*0038*/ 	.byte	0x03, 0x50
        /*003a*/ 	.short	0x0000


	//----- nvinfo : EIATTR_MAXREG_COUNT
	.align		4
        /*003c*/ 	.byte	0x03, 0x1b
        /*003e*/ 	.short	0x00ff


	//----- nvinfo : EIATTR_NUM_BARRIERS
	.align		4
        /*0040*/ 	.byte	0x02, 0x4c
        /*0042*/ 	.byte	0x01
	.zero		1


	//----- nvinfo : EIATTR_MERCURY_ISA_VERSION
	.align		4
        /*0044*/ 	.byte	0x03, 0x5f
        /*0046*/ 	.short	0x0101


	//----- nvinfo : EIATTR_VRC_CTA_INIT_COUNT
	.align		4
        /*0048*/ 	.byte	0x02, 0x4a
	.zero		1
	.zero		1


	//----- nvinfo : EIATTR_EXIT_INSTR_OFFSETS
	.align		4
        /*004c*/ 	.byte	0x04, 0x1c
        /*004e*/ 	.short	(.L_297 - .L_296)


	//   ....[0]....
.L_296:
        /*0050*/ 	.word	0x00000370


	//   ....[1]....
        /*0054*/ 	.word	0x00000510


	//   ....[2]....
        /*0058*/ 	.word	0x00000590


	//----- nvinfo : EIATTR_CRS_STACK_SIZE
	.align		4
.L_297:
        /*005c*/ 	.byte	0x04, 0x1e
        /*005e*/ 	.short	(.L_299 - .L_298)
.L_298:
        /*0060*/ 	.word	0x00000000


	//----- nvinfo : EIATTR_CBANK_PARAM_SIZE
	.align		4
.L_299:
        /*0064*/ 	.byte	0x03, 0x19
        /*0066*/ 	.short	0x0014


	//----- nvinfo : EIATTR_PARAM_CBANK
	.align		4
        /*0068*/ 	.byte	0x04, 0x0a
        /*006a*/ 	.short	(.L_301 - .L_300)
	.align		4
.L_300:
        /*006c*/ 	.word	index@(.nv.constant0._ZN9summation6reduceILj512ELb0EEEvPiS1_j)
        /*0070*/ 	.short	0x0380
        /*0072*/ 	.short	0x0014


	//----- nvinfo : EIATTR_SW_WAR
	.align		4
.L_301:
        /*0074*/ 	.byte	0x04, 0x36
        /*0076*/ 	.short	(.L_303 - .L_302)
.L_302:
        /*0078*/ 	.word	0x00000008
.L_303:


//--------------------- .nv.info._ZN9summation6reduceILj1024ELb0EEEvPiS1_j --------------------------
	.section	.nv.info._ZN9summation6reduceILj1024ELb0EEEvPiS1_j,"",@"SHT_CUDA_INFO"
	.sectionflags	@""
	.align	4


	//----- nvinfo : EIATTR_CUDA_API_VERSION
	.align		4
        /*0000*/ 	.byte	0x04, 0x37
        /*0002*/ 	.short	(.L_305 - .L_304)
.L_304:
        /*0004*/ 	.word	0x00000082


	//----- nvinfo : EIATTR_KPARAM_INFO
	.align		4
.L_305:
        /*0008*/ 	.byte	0x04, 0x17
        /*000a*/ 	.short	(.L_307 - .L_306)
.L_306:
        /*000c*/ 	.word	0x00000000
        /*0010*/ 	.short	0x0002
        /*0012*/ 	.short	0x0010
        /*0014*/ 	.byte	0x00, 0xf0, 0x11, 0x00


	//----- nvinfo : EIATTR_KPARAM_INFO
	.align		4
.L_307:
        /*0018*/ 	.byte	0x04, 0x17
        /*001a*/ 	.short	(.L_309 - .L_308)
.L_308:
        /*001c*/ 	.word	0x00000000
        /*0020*/ 	.short	0x0001
        /*0022*/ 	.short	0x0008
        /*0024*/ 	.byte	0x00, 0xf5, 0x21, 0x00


	//----- nvinfo : EIATTR_KPARAM_INFO
	.align		4
.L_309:
        /*0028*/ 	.byte	0x04, 0x17
        /*002a*/ 	.short	(.L_311 - .L_310)
.L_310:
        /*002c*/ 	.word	0x00000000
        /*0030*/ 	.short	0x0000
        /*0032*/ 	.short	0x0000
        /*0034*/ 	.byte	0x00, 0xf5, 0x21, 0x00


	//----- nvinfo : EIATTR_SPARSE_MMA_MASK
	.align		4
.L_311:
        /*0038*/ 	.byte	0x03, 0x50
        /*003a*/ 	.short	0x0000


	//----- nvinfo : EIATTR_MAXREG_COUNT
	.align		4
        /*003c*/ 	.byte	0x03, 0x1b
        /*003e*/ 	.short	0x00ff


	//----- nvinfo : EIATTR_NUM_BARRIERS
	.align		4
        /*0040*/ 	.byte	0x02, 0x4c
        /*0042*/ 	.byte	0x01
	.zero		1


	//----- nvinfo : EIATTR_MERCURY_ISA_VERSION
	.align		4
        /*0044*/ 	.byte	0x03, 0x5f
        /*0046*/ 	.short	0x0101


	//----- nvinfo : EIATTR_VRC_CTA_INIT_COUNT
	.align		4
        /*0048*/ 	.byte	0x02, 0x4a
	.zero		1
	.zero		1


	//----- nvinfo : EIATTR_EXIT_INSTR_OFFSETS
	.align		4
        /*004c*/ 	.byte	0x04, 0x1c
        /*004e*/ 	.short	(.L_313 - .L_312)


	//   ....[0]....
.L_312:
        /*0050*/ 	.word	0x000003d0


	//   ....[1]....
        /*0054*/ 	.word	0x00000570


	//   ....[2]....
        /*0058*/ 	.word	0x000005f0


	//----- nvinfo : EIATTR_CRS_STACK_SIZE
	.align		4
.L_313:
        /*005c*/ 	.byte	0x04, 0x1e
        /*005e*/ 	.short	(.L_315 - .L_314)
.L_314:
        /*0060*/ 	.word	0x00000000


	//----- nvinfo : EIATTR_CBANK_PARAM_SIZE
	.align		4
.L_315:
        /*0064*/ 	.byte	0x03, 0x19
        /*0066*/ 	.short	0x0014


	//----- nvinfo : EIATTR_PARAM_CBANK
	.align		4
        /*0068*/ 	.byte	0x04, 0x0a
        /*006a*/ 	.short	(.L_317 - .L_316)
	.align		4
.L_316:
        /*006c*/ 	.word	index@(.nv.constant0._ZN9summation6reduceILj1024ELb0EEEvPiS1_j)
        /*0070*/ 	.short	0x0380
        /*0072*/ 	.short	0x0014


	//----- nvinfo : EIATTR_SW_WAR
	.align		4
.L_317:
        /*0074*/ 	.byte	0x04, 0x36
        /*0076*/ 	.short	(.L_319 - .L_318)
.L_318:
        /*0078*/ 	.word	0x00000008
.L_319:


//--------------------- .nv.info._ZN9summation6reduceILj2048ELb0EEEvPiS1_j --------------------------
	.section	.nv.info._ZN9summation6reduceILj2048ELb0EEEvPiS1_j,"",@"SHT_CUDA_INFO"
	.sectionflags	@""
	.align	4


	//----- nvinfo : EIATTR_CUDA_API_VERSION
	.align		4
        /*0000*/ 	.byte	0x04, 0x37
        /*0002*/ 	.short	(.L_321 - .L_320)
.L_320:
        /*0004*/ 	.word	0x00000082


	//----- nvinfo : EIATTR_KPARAM_INFO
	.align		4
.L_321:
        /*0008*/ 	.byte	0x04, 0x17
        /*000a*/ 	.short	(.L_323 - .L_322)
.L_322:
        /*000c*/ 	.word	0x00000000
        /*0010*/ 	.short	0x0002
        /*0012*/ 	.short	0x0010
        /*0014*/ 	.byte	0x00, 0xf0, 0x11, 0x00


	//----- nvinfo : EIATTR_KPARAM_INFO
	.align		4
.L_323:
        /*0018*/ 	.byte	0x04, 0x17
        /*001a*/ 	.short	(.L_325 - .L_324)
.L_324:
        /*001c*/ 	.word	0x00000000
        /*0020*/ 	.short	0x0001
        /*0022*/ 	.short	0x0008
        /*0024*/ 	.byte	0x00, 0xf5, 0x21, 0x00


	//----- nvinfo : EIATTR_KPARAM_INFO
	.align		4
.L_325:
        /*0028*/ 	.byte	0x04, 0x17
        /*002a*/ 	.short	(.L_327 - .L_326)
.L_326:
        /*002c*/ 	.word	0x00000000
        /*0030*/ 	.short	0x0000
        /*0032*/ 	.short	0x0000
        /*0034*/ 	.byte	0x00, 0xf5, 0x21, 0x00


	//----- nvinfo : EIATTR_SPARSE_MMA_MASK
	.align		4
.L_327:
        /*0038*/ 	.byte	0x03, 0x50
        /*003a*/ 	.short	0x0000


	//----- nvinfo : EIATTR_MAXREG_COUNT
	.align		4
        /*003c*/ 	.byte	0x03, 0x1b
        /*003e*/ 	.short	0x00ff


	//----- nvinfo : EIATTR_NUM_BARRIERS
	.align		4
        /*0040*/ 	.byte	0x02, 0x4c
        /*0042*/ 	.byte	0x01
	.zero		1


	//----- nvinfo : EIATTR_MERCURY_ISA_VERSION
	.align		4
        /*0044*/ 	.byte	0x03, 0x5f
        /*0046*/ 	.short	0x0101


	//----- nvinfo : EIATTR_VRC_CTA_INIT_COUNT
	.align		4
        /*0048*/ 	.byte	0x02, 0x4a
	.zero		1
	.zero		1


	//----- nvinfo : EIATTR_EXIT_INSTR_OFFSETS
	.align		4
        /*004c*/ 	.byte	0x04, 0x1c
        /*004e*/ 	.short	(.L_329 - .L_328)


	//   ....[0]....
.L_328:
        /*0050*/ 	.word	0x00000420


	//   ....[1]....
        /*0054*/ 	.word	0x000005c0


	//   ....[2]....
        /*0058*/ 	.word	0x00000640


	//----- nvinfo : EIATTR_CRS_STACK_SIZE
	.align		4
.L_329:
        /*005c*/ 	.byte	0x04, 0x1e
        /*005e*/ 	.short	(.L_331 - .L_330)
.L_330:
        /*0060*/ 	.word	0x00000000


	//----- nvinfo : EIATTR_CBANK_PARAM_SIZE
	.align		4
.L_331:
        /*0064*/ 	.byte	0x03, 0x19
        /*0066*/ 	.short	0x0014


	//----- nvinfo : EIATTR_PARAM_CBANK
	.align		4
        /*0068*/ 	.byte	0x04, 0x0a
        /*006a*/ 	.short	(.L_333 - .L_332)
	.align		4
.L_332:
        /*006c*/ 	.word	index@(.nv.constant0._ZN9summation6reduceILj2048ELb0EEEvPiS1_j)
        /*0070*/ 	.short	0x0380
        /*0072*/ 	.short	0x0014


	//----- nvinfo : EIATTR_SW_WAR
	.align		4
.L_333:
        /*0074*/ 	.byte	0x04, 0x36
        /*0076*/ 	.short	(.L_335 - .L_334)
.L_334:
        /*0078*/ 	.word	0x00000008
.L_335:


//--------------------- .nv.info._ZN9summation6reduceILj1ELb1EEEvPiS1_j --------------------------
	.section	.nv.info._ZN9summation6reduceILj1ELb1EEEvPiS1_j,"",@"SHT_CUDA_INFO"
	.sectionflags	@""
	.align	4


	//----- nvinfo : EIATTR_CUDA_API_VERSION
	.align		4
        /*0000*/ 	.byte	0x04, 0x37
        /*0002*/ 	.short	(.L_337 - .L_336)
.L_336:
        /*0004*/ 	.word	0x00000082


	//----- nvinfo : EIATTR_KPARAM_INFO
	.align		4
.L_337:
        /*0008*/ 	.byte	0x04, 0x17
        /*000a*/ 	.short	(.L_339 - .L_338)
.L_338:
        /*000c*/ 	.word	0x00000000
        /*0010*/ 	.short	0x0002
        /*0012*/ 	.short	0x0010
        /*0014*/ 	.byte	0x00, 0xf0, 0x11, 0x00


	//----- nvinfo : EIATTR_KPARAM_INFO
	.align		4
.L_339:
        /*0018*/ 	.byte	0x04, 0x17
        /*001a*/ 	.short	(.L_341 - .L_340)
.L_340:
        /*001c*/ 	.word	0x00000000
        /*0020*/ 	.short	0x0001
        /*0022*/ 	.short	0x0008
        /*0024*/ 	.byte	0x00, 0xf5, 0x21, 0x00


	//----- nvinfo : EIATTR_KPARAM_INFO
	.align		4
.L_341:
        /*0028*/ 	.byte	0x04, 0x17
        /*002a*/ 	.short	(.L_343 - .L_342)
.L_342:
        /*002c*/ 	.word	0x00000000
        /*0030*/ 	.short	0x0000
        /*0032*/ 	.short	0x0000
        /*0034*/ 	.byte	0x00, 0xf5, 0x21, 0x00


	//----- nvinfo : EIATTR_SPARSE_MMA_MASK
	.align		4
.L_343:
        /*0038*/ 	.byte	0x03, 0x50
        /*003a*/ 	.short	0x0000


	//----- nvinfo : EIATTR_MAXREG_COUNT
	.align		4
        /*003c*/ 	.byte	0x03, 0x1b
        /*003e*/ 	.short	0x00ff


	//----- nvinfo : EIATTR_NUM_BARRIERS
	.align		4
        /*0040*/ 	.byte	0x02, 0x4c
        /*0042*/ 	.byte	0x01
	.zero		1


	//----- nvinfo : EIATTR_MERCURY_ISA_VERSION
	.align		4
        /*0044*/ 	.byte	0x03, 0x5f
        /*0046*/ 	.short	0x0101


	//----- nvinfo : EIATTR_VRC_CTA_INIT_COUNT
	.align		4
        /*0048*/ 	.byte	0x02, 0x4a
	.zero		1
	.zero		1


	//----- nvinfo : EIATTR_EXIT_INSTR_OFFSETS
	.align		4
        /*004c*/ 	.byte	0x04, 0x1c
        /*004e*/ 	.short	(.L_345 - .L_344)


	//   ....[0]....
.L_344:
        /*0050*/ 	.word	0x000001c0


	//   ....[1]....
        /*0054*/ 	.word	0x00000210


	//----- nvinfo : EIATTR_CRS_STACK_SIZE
	.align		4
.L_345:
        /*0058*/ 	.byte	0x04, 0x1e
        /*005a*/ 	.short	(.L_347 - .L_346)
.L_346:
        /*005c*/ 	.word	0x00000000


	//----- nvinfo : EIATTR_CBANK_PARAM_SIZE
	.align		4
.L_347:
        /*0060*/ 	.byte	0x03, 0x19
        /*0062*/ 	.short	0x0014


	//----- nvinfo : EIATTR_PARAM_CBANK
	.align		4
        /*0064*/ 	.byte	0x04, 0x0a
        /*0066*/ 	.short	(.L_349 - .L_348)
	.align		4
.L_348:
        /*0068*/ 	.word	index@(.nv.constant0._ZN9summation6reduceILj1ELb1EEEvPiS1_j)
        /*006c*/ 	.short	0x0380
        /*006e*/ 	.short	0x0014


	//----- nvinfo : EIATTR_SW_WAR
	.align		4
.L_349:
        /*0070*/ 	.byte	0x04, 0x36
        /*0072*/ 	.short	(.L_351 - .L_350)
.L_350:
        /*0074*/ 	.word	0x00000008
.L_351:


//--------------------- .nv.info._ZN9summation6reduceILj2ELb1EEEvPiS1_j --------------------------
	.section	.nv.info._ZN9summation6reduceILj2ELb1EEEvPiS1_j,"",@"SHT_CUDA_INFO"
	.sectionflags	@""
	.align	4


	//----- nvinfo : EIATTR_CUDA_API_VERSION
	.align		4
        /*0000*/ 	.byte	0x04, 0x37
        /*0002*/ 	.short	(.L_353 - .L_352)
.L_352:
        /*0004*/ 	.word	0x00000082


	//----- nvinfo : EIATTR_KPARAM_INFO
	.align		4
.L_353:
        /*0008*/ 	.byte	0x04, 0x17
        /*000a*/ 	.short	(.L_355 - .L_354)
.L_354:
        /*000c*/ 	.word	0x00000000
        /*0010*/ 	.short	0x0002
        /*0012*/ 	.short	0x0010
        /*0014*/ 	.byte	0x00, 0xf0, 0x11, 0x00


	//----- nvinfo : EIATTR_KPARAM_INFO
	.align		4
.L_355:
        /*0018*/ 	.byte	0x04, 0x17
        /*001a*/ 	.short	(.L_357 - .L_356)
.L_356:
        /*001c*/ 	.word	0x00000000
        /*0020*/ 	.short	0x0001
        /*0022*/ 	.short	0x0008
        /*0024*/ 	.byte	0x00, 0xf5, 0x21, 0x00


	//----- nvinfo : EIATTR_KPARAM_INFO
	.align		4
.L_357:
        /*0028*/ 	.byte	0x04, 0x17
        /*002a*/ 	.short	(.L_359 - .L_358)
.L_358:
        /*002c*/ 	.word	0x00000000
        /*0030*/ 	.short	0x0000
        /*0032*/ 	.short	0x0000
        /*0034*/ 	.byte	0x00, 0xf5, 0x21, 0x00


	//----- nvinfo : EIATTR_SPARSE_MMA_MASK
	.align		4
.L_359:
        /*0038*/ 	.byte	0x03, 0x50
        /*003a*/ 	.short	0x0000


	//----- nvinfo : EIATTR_MAXREG_COUNT
	.align		4
        /*003c*/ 	.byte	0x03, 0x1b
        /*003e*/ 	.short	0x00ff


	//----- nvinfo : EIATTR_NUM_BARRIERS
	.align		4
        /*0040*/ 	.byte	0x02, 0x4c
        /*0042*/ 	.byte	0x01
	.zero		1


	//----- nvinfo : EIATTR_MERCURY_ISA_VERSION
	.align		4
        /*0044*/ 	.byte	0x03, 0x5f
        /*0046*/ 	.short	0x0101


	//----- nvinfo : EIATTR_VRC_CTA_INIT_COUNT
	.align		4
        /*0048*/ 	.byte	0x02, 0x4a
	.zero		1
	.zero		1


	//----- nvinfo : EIATTR_EXIT_INSTR_OFFSETS
	.align		4
        /*004c*/ 	.byte	0x04, 0x1c
        /*004e*/ 	.short	(.L_361 - .L_360)


	//   ....[0]....
.L_360:
        /*0050*/ 	.word	0x000001e0


	//   ....[1]....
        /*0054*/ 	.word	0x00000240


	//   ....[2]....
        /*0058*/ 	.word	0x00000290


	//----- nvinfo : EIATTR_CRS_STACK_SIZE
	.align		4
.L_361:
        /*005c*/ 	.byte	0x04, 0x1e
        /*005e*/ 	.short	(.L_363 - .L_362)
.L_362:
        /*0060*/ 	.word	0x00000000


	//----- nvinfo : EIATTR_CBANK_PARAM_SIZE
	.align		4
.L_363:
        /*0064*/ 	.byte	0x03, 0x19
        /*0066*/ 	.short	0x0014


	//----- nvinfo : EIATTR_PARAM_CBANK
	.align		4
        /*0068*/ 	.byte	0x04, 0x0a
        /*006a*/ 	.short	(.L_365 - .L_364)
	.align		4
.L_364:
        /*006c*/ 	.word	index@(.nv.constant0._ZN9summation6reduceILj2ELb1EEEvPiS1_j)
        /*0070*/ 	.short	0x0380
        /*0072*/ 	.short	0x0014


	//----- nvinfo : EIATTR_SW_WAR
	.align		4
.L_365:
        /*0074*/ 	.byte	0x04, 0x36
        /*0076*/ 	.short	(.L_367 - .L_366)
.L_366:
        /*0078*/ 	.word	0x00000008
.L_367:


//--------------------- .nv.info._ZN9summation6reduceILj4ELb1EEEvPiS1_j --------------------------
	.section	.nv.info._ZN9summation6reduceILj4ELb1EEEvPiS1_j,"",@"SHT_CUDA_INFO"
	.sectionflags	@""
	.align	4


	//----- nvinfo : EIATTR_CUDA_API_VERSION
	.align		4
        /*0000*/ 	.byte	0x04, 0x37
        /*0002*/ 	.short	(.L_369 - .L_368)
.L_368:
        /*0004*/ 	.word	0x00000082


	//----- nvinfo : EIATTR_KPARAM_INFO
	.align		4
.L_369:
        /*0008*/ 	.byte	0x04, 0x17
        /*000a*/ 	.short	(.L_371 - .L_370)
.L_370:
        /*000c*/ 	.word	0x00000000
        /*0010*/ 	.short	0x0002
        /*0012*/ 	.short	0x0010
        /*0014*/ 	.byte	0x00, 0xf0, 0x11, 0x00


	//----- nvinfo : EIATTR_KPARAM_INFO
	.align		4
.L_371:
        /*0018*/ 	.byte	0x04, 0x17
        /*001a*/ 	.short	(.L_373 - .L_372)
.L_372:
        /*001c*/ 	.word	0x00000000
        /*0020*/ 	.short	0x0001
        /*0022*/ 	.short	0x0008
        /*0024*/ 	.byte	0x00, 0xf5, 0x21, 0x00


	//----- nvinfo : EIATTR_KPARAM_INFO
	.align		4
.L_373:
        /*0028*/ 	.byte	0x04, 0x17
        /*002a*/ 	.short	(.L_375 - .L_374)
.L_374:
        /*002c*/ 	.word	0x00000000
        /*0030*/ 	.short	0x0000
        /*0032*/ 	.short	0x0000
        /*0034*/ 	.byte	0x00, 0xf5, 0x21, 0x00


	//----- nvinfo : EIATTR_SPARSE_MMA_MASK
	.align		4
.L_375:
        /*0038*/ 	.byte	0x03, 0x50
        /*003a*/ 	.short	0x0000


	//----- nvinfo : EIATTR_MAXREG_COUNT
	.align		4
        /*003c*/ 	.byte	0x03, 0x1b
        /*003e*/ 	.short	0x00ff


	//----- nvinfo : EIATTR_NUM_BARRIERS
	.align		4
        /*0040*/ 	.byte	0x02, 0x4c
        /*0042*/ 	.byte	0x01
	.zero		1


	//----- nvinfo : EIATTR_MERCURY_ISA_VERSION
	.align		4
        /*0044*/ 	.byte	0x03, 0x5f
        /*0046*/ 	.short	0x0101


	//----- nvinfo : EIATTR_VRC_CTA_INIT_COUNT
	.align		4
        /*0048*/ 	.byte	0x02, 0x4a
	.zero		1
	.zero		1


	//----- nvinfo : EIATTR_EXIT_INSTR_OFFSETS
	.align		4
        /*004c*/ 	.byte	0x04, 0x1c
        /*004e*/ 	.short	(.L_377 - .L_376)


	//   ....[0]....
.L_376:
        /*0050*/ 	.word	0x000001e0


	//   ....[1]....
        /*0054*/ 	.word	0x00000280


	//   ....[2]....
        /*0058*/ 	.word	0x000002d0


	//----- nvinfo : EIATTR_CRS_STACK_SIZE
	.align		4
.L_377:
        /*005c*/ 	.byte	0x04, 0x1e
        /*005e*/ 	.short	(.L_379 - .L_378)
.L_378:
        /*0060*/ 	.word	0x00000000


	//----- nvinfo : EIATTR_CBANK_PARAM_SIZE
	.align		4
.L_379:
        /*0064*/ 	.byte	0x03, 0x19
        /*0066*/ 	.short	0x0014


	//----- nvinfo : EIATTR_PARAM_CBANK
	.align		4
        /*0068*/ 	.byte	0x04, 0x0a
        /*006a*/ 	.short	(.L_381 - .L_380)
	.align		4
.L_380:
        /*006c*/ 	.word	index@(.nv.constant0._ZN9summation6reduceILj4ELb1EEEvPiS1_j)
        /*0070*/ 	.short	0x0380
        /*0072*/ 	.short	0x0014


	//----- nvinfo : EIATTR_SW_WAR
	.align		4
.L_381:
        /*0074*/ 	.byte	0x04, 0x36
        /*0076*/ 	.short	(.L_383 - .L_382)
.L_382:
        /*0078*/ 	.word	0x00000008
.L_383:


//--------------------- .nv.info._ZN9summation6reduceILj8ELb1EEEvPiS1_j --------------------------
	.section	.nv.info._ZN9summation6reduceILj8ELb1EEEvPiS1_j,"",@"SHT_CUDA_INFO"
	.sectionflags	@""
	.align	4


	//----- nvinfo : EIATTR_CUDA_API_VERSION
	.align		4
        /*0000*/ 	.byte	0x04, 0x37
        /*0002*/ 	.short	(.L_385 - .L_384)
.L_384:
        /*0004*/ 	.word	0x00000082


	//----- nvinfo : EIATTR_KPARAM_INFO
	.align		4
.L_385:
        /*0008*/ 	.byte	0x04, 0x17
        /*000a*/ 	.short	(.L_387 - .L_386)
.L_386:
        /*000c*/ 	.word	0x00000000
        /*0010*/ 	.short	0x0002
        /*0012*/ 	.short	0x0010
        /*0014*/ 	.byte	0x00, 0xf0, 0x11, 0x00


	//----- nvinfo : EIATTR_KPARAM_INFO
	.align		4
.L_387:
        /*0018*/ 	.byte	0x04, 0x17
        /*001a*/ 	.short	(.L_389 - .L_388)
.L_388:
        /*001c*/ 	.word	0x00000000
        /*0020*/ 	.short	0x0001
        /*0022*/ 	.short	0x0008
        /*0024*/ 	.byte	0x00, 0xf5, 0x21, 0x00


	//----- nvinfo : EIATTR_KPARAM_INFO
	.align		4
.L_389:
        /*0028*/ 	.byte	0x04, 0x17
        /*002a*/ 	.short	(.L_391 - .L_390)
.L_390:
        /*002c*/ 	.word	0x00000000
        /*0030*/ 	.short	0x0000
        /*0032*/ 	.short	0x0000
        /*0034*/ 	.byte	0x00, 0xf5, 0x21, 0x00


	//----- nvinfo : EIATTR_SPARSE_MMA_MASK
	.align		4
.L_391:
        /*0038*/ 	.byte	0x03, 0x50
        /*003a*/ 	.short	0x0000


	//----- nvinfo : EIATTR_MAXREG_COUNT
	.align		4
        /*003c*/ 	.byte	0x03, 0x1b
        /*003e*/ 	.short	0x00ff


	//----- nvinfo : EIATTR_NUM_BARRIERS
	.align		4
        /*0040*/ 	.byte	0x02, 0x4c
        /*0042*/ 	.byte	0x01
	.zero		1


	//----- nvinfo : EIATTR_MERCURY_ISA_VERSION
	.align		4
        /*0044*/ 	.byte	0x03, 0x5f
        /*0046*/ 	.short	0x0101


	//----- nvinfo : EIATTR_VRC_CTA_INIT_COUNT
	.align		4
        /*0048*/ 	.byte	0x02, 0x4a
	.zero		1
	.zero		1


	//----- nvinfo : EIATTR_EXIT_INSTR_OFFSETS
	.align		4
        /*004c*/ 	.byte	0x04, 0x1c
        /*004e*/ 	.short	(.L_393 - .L_392)


	//   ....[0]....
.L_392:
        /*0050*/ 	.word	0x000001e0


	//   ....[1]....
        /*0054*/ 	.word	0x000002c0


	//   ....[2]....
        /*0058*/ 	.word	0x00000310


	//----- nvinfo : EIATTR_CRS_STACK_SIZE
	.align		4
.L_393:
        /*005c*/ 	.byte	0x04, 0x1e
        /*005e*/ 	.short	(.L_395 - .L_394)
.L_394:
        /*0060*/ 	.word	0x00000000


	//----- nvinfo : EIATTR_CBANK_PARAM_SIZE
	.align		4
.L_395:
        /*0064*/ 	.byte	0x03, 0x19
        /*0066*/ 	.short	0x0014


	//----- nvinfo : EIATTR_PARAM_CBANK
	.align		4
        /*0068*/ 	.byte	0x04, 0x0a
        /*006a*/ 	.short	(.L_397 - .L_396)
	.align		4
.L_396:
        /*006c*/ 	.word	index@(.nv.constant0._ZN9summation6reduceILj8ELb1EEEvPiS1_j)
        /*0070*/ 	.short	0x0380
        /*0072*/ 	.short	0x0014


	//----- nvinfo : EIATTR_SW_WAR
	.align		4
.L_397:
        /*0074*/ 	.byte	0x04, 0x36
        /*0076*/ 	.short	(.L_399 - .L_398)
.L_398:
        /*0078*/ 	.word	0x00000008
.L_399:


//--------------------- .nv.info._ZN9summation6reduceILj16ELb1EEEvPiS1_j --------------------------
	.section	.nv.info._ZN9summation6reduceILj16ELb1EEEvPiS1_j,"",@"SHT_CUDA_INFO"
	.sectionflags	@""
	.align	4


	//----- nvinfo : EIATTR_CUDA_API_VERSION
	.align		4
        /*0000*/ 	.byte	0x04, 0x37
        /*0002*/ 	.short	(.L_401 - .L_400)
.L_400:
        /*0004*/ 	.word	0x00000082


	//----- nvinfo : EIATTR_KPARAM_INFO
	.align		4
.L_401:
        /*0008*/ 	.byte	0x04, 0x17
        /*000a*/ 	.short	(.L_403 - .L_402)
.L_402:
        /*000c*/ 	.word	0x00000000
        /*0010*/ 	.short	0x0002
        /*0012*/ 	.short	0x0010
        /*0014*/ 	.byte	0x00, 0xf0, 0x11, 0x00


	//----- nvinfo : EIATTR_KPARAM_INFO
	.align		4
.L_403:
        /*0018*/ 	.byte	0x04, 0x17
        /*001a*/ 	.short	(.L_405 - .L_404)
.L_404:
        /*001c*/ 	.word	0x00000000
        /*0020*/ 	.short	0x0001
        /*0022*/ 	.short	0x0008
        /*0024*/ 	.byte	0x00, 0xf5, 0x21, 0x00


	//----- nvinfo : EIATTR_KPARAM_INFO
	.align		4
.L_405:
        /*0028*/ 	.byte	0x04, 0x17
        /*002a*/ 	.short	(.L_407 - .L_406)
.L_406:
        /*002c*/ 	.word	0x00000000
        /*0030*/ 	.short	0x0000
        /*0032*/ 	.short	0x0000
        /*0034*/ 	.byte	0x00, 0xf5, 0x21, 0x00


	//----- nvinfo : EIATTR_SPARSE_MMA_MASK
	.align		4
.L_407:
        /*0038*/ 	.byte	0x03, 0x50
        /*003a*/ 	.short	0x0000


	//----- nvinfo : EIATTR_MAXREG_COUNT
	.align		4
        /*003c*/ 	.byte	0x03, 0x1b
        /*003e*/ 	.short	0x00ff


	//----- nvinfo : EIATTR_NUM_BARRIERS
	.align		4
        /*0040*/ 	.byte	0x02, 0x4c
        /*0042*/ 	.byte	0x01
	.zero		1


	//----- nvinfo : EIATTR_MERCURY_ISA_VERSION
	.align		4
        /*0044*/ 	.byte	0x03, 0x5f
        /*0046*/ 	.short	0x0101


	//----- nvinfo : EIATTR_VRC_CTA_INIT_COUNT
	.align		4
        /*0048*/ 	.byte	0x02, 0x4a
	.zero		1
	.zero		1


	//----- nvinfo : EIATTR_EXIT_INSTR_OFFSETS
	.align		4
        /*004c*/ 	.byte	0x04, 0x1c
        /*004e*/ 	.short	(.L_409 - .L_408)


	//   ....[0]....
.L_408:
        /*0050*/ 	.word	0x000001f0


	//   ....[1]....
        /*0054*/ 	.word	0x00000310


	//   ....[2]....
        /*0058*/ 	.word	0x00000360


	//----- nvinfo : EIATTR_CRS_STACK_SIZE
	.align		4
.L_409:
        /*005c*/ 	.byte	0x04, 0x1e
        /*005e*/ 	.short	(.L_411 - .L_410)
.L_410:
        /*0060*/ 	.word	0x00000000


	//----- nvinfo : EIATTR_CBANK_PARAM_SIZE
	.align		4
.L_411:
        /*0064*/ 	.byte	0x03, 0x19
        /*0066*/ 	.short	0x0014


	//----- nvinfo : EIATTR_PARAM_CBANK
	.align		4
        /*0068*/ 	.byte	0x04, 0x0a
        /*006a*/ 	.short	(.L_413 - .L_412)
	.align		4
.L_412:
        /*006c*/ 	.word	index@(.nv.constant0._ZN9summation6reduceILj16ELb1EEEvPiS1_j)
        /*0070*/ 	.short	0x0380
        /*0072*/ 	.short	0x0014


	//----- nvinfo : EIATTR_SW_WAR
	.align		4
.L_413:
        /*0074*/ 	.byte	0x04, 0x36
        /*0076*/ 	.short	(.L_415 - .L_414)
.L_414:
        /*0078*/ 	.word	0x00000008
.L_415:


//--------------------- .nv.info._ZN9summation6reduceILj32ELb1EEEvPiS1_j --------------------------
	.section	.nv.info._ZN9summation6reduceILj32ELb1EEEvPiS1_j,"",@"SHT_CUDA_INFO"
	.sectionflags	@""
	.align	4


	//----- nvinfo : EIATTR_CUDA_API_VERSION
	.align		4
        /*0000*/ 	.byte	0x04, 0x37
        /*0002*/ 	.short	(.L_417 - .L_416)
.L_416:
        /*0004*/ 	.word	0x00000082


	//----- nvinfo : EIATTR_KPARAM_INFO
	.align		4
.L_417:
        /*0008*/ 	.byte	0x04, 0x17
        /*000a*/ 	.short	(.L_419 - .L_418)
.L_418:
        /*000c*/ 	.word	0x00000000
        /*0010*/ 	.short	0x0002
        /*0012*/ 	.short	0x0010
        /*0014*/ 	.byte	0x00, 0xf0, 0x11, 0x00


	//----- nvinfo : EIATTR_KPARAM_INFO
	.align		4
.L_419:
        /*0018*/ 	.byte	0x04, 0x17
        /*001a*/ 	.short	(.L_421 - .L_420)
.L_420:
        /*001c*/ 	.word	0x00000000
        /*0020*/ 	.short	0x0001
        /*0022*/ 	.short	0x0008
        /*0024*/ 	.byte	0x00, 0xf5, 0x21, 0x00


	//----- nvinfo : EIATTR_KPARAM_INFO
	.align		4
.L_421:
        /*0028*/ 	.byte	0x04, 0x17
        /*002a*/ 	.short	(.L_423 - .L_422)
.L_422:
        /*002c*/ 	.word	0x00000000
        /*0030*/ 	.short	0x0000
        /*0032*/ 	.short	0x0000
        /*0034*/ 	.byte	0x00, 0xf5, 0x21, 0x00


	//----- nvinfo : EIATTR_SPARSE_MMA_MASK
	.align		4
.L_423:
        /*0038*/ 	.byte	0x03, 0x50
        /*003a*/ 	.short	0x0000


	//----- nvinfo : EIATTR_MAXREG_COUNT
	.align		4
        /*003c*/ 	.byte	0x03, 0x1b
        /*003e*/ 	.short	0x00ff


	//----- nvinfo : EIATTR_NUM_BARRIERS
	.align		4
        /*0040*/ 	.byte	0x02, 0x4c
        /*0042*/ 	.byte	0x01
	.zero		1


	//----- nvinfo : EIATTR_MERCURY_ISA_VERSION
	.align		4
        /*0044*/ 	.byte	0x03, 0x5f
        /*0046*/ 	.short	0x0101


	//----- nvinfo : EIATTR_VRC_CTA_INIT_COUNT
	.align		4
        /*0048*/ 	.byte	0x02, 0x4a
	.zero		1
	.zero		1


	//----- nvinfo : EIATTR_EXIT_INSTR_OFFSETS
	.align		4
        /*004c*/ 	.byte	0x04, 0x1c
        /*004e*/ 	.short	(.L_425 - .L_424)


	//   ....[0]....
.L_424:
        /*0050*/ 	.word	0x000001f0


	//   ....[1]....
        /*0054*/ 	.word	0x00000350


	//   ....[2]....
        /*0058*/ 	.word	0x000003a0


	//----- nvinfo : EIATTR_CRS_STACK_SIZE
	.align		4
.L_425:
        /*005c*/ 	.byte	0x04, 0x1e
        /*005e*/ 	.short	(.L_427 - .L_426)
.L_426:
        /*0060*/ 	.word	0x00000000


	//----- nvinfo : EIATTR_CBANK_PARAM_SIZE
	.align		4
.L_427:
        /*0064*/ 	.byte	0x03, 0x19
        /*0066*/ 	.short	0x0014


	//----- nvinfo : EIATTR_PARAM_CBANK
	.align		4
        /*0068*/ 	.byte	0x04, 0x0a
        /*006a*/ 	.short	(.L_429 - .L_428)
	.align		4
.L_428:
        /*006c*/ 	.word	index@(.nv.constant0._ZN9summation6reduceILj32ELb1EEEvPiS1_j)
        /*0070*/ 	.short	0x0380
        /*0072*/ 	.short	0x0014


	//----- nvinfo : EIATTR_SW_WAR
	.align		4
.L_429:
        /*0074*/ 	.byte	0x04, 0x36
        /*0076*/ 	.short	(.L_431 - .L_430)
.L_430:
        /*0078*/ 	.word	0x00000008
.L_431:


//--------------------- .nv.info._ZN9summation6reduceILj64ELb1EEEvPiS1_j --------------------------
	.section	.nv.info._ZN9summation6reduceILj64ELb1EEEvPiS1_j,"",@"SHT_CUDA_INFO"
	.sectionflags	@""
	.align	4


	//----- nvinfo : EIATTR_CUDA_API_VERSION
	.align		4
        /*0000*/ 	.byte	0x04, 0x37
        /*0002*/ 	.short	(.L_433 - .L_432)
.L_432:
        /*0004*/ 	.word	0x00000082


	//----- nvinfo : EIATTR_KPARAM_INFO
	.align		4
.L_433:
        /*0008*/ 	.byte	0x04, 0x17
        /*000a*/ 	.short	(.L_435 - .L_434)
.L_434:
        /*000c*/ 	.word	0x00000000
        /*0010*/ 	.short	0x0002
        /*0012*/ 	.short	0x0010
        /*0014*/ 	.byte	0x00, 0xf0, 0x11, 0x00


	//----- nvinfo : EIATTR_KPARAM_INFO
	.align		4
.L_435:
        /*0018*/ 	.byte	0x04, 0x17
        /*001a*/ 	.short	(.L_437 - .L_436)
.L_436:
        /*001c*/ 	.word	0x00000000
        /*0020*/ 	.short	0x0001
        /*0022*/ 	.short	0x0008
        /*0024*/ 	.byte	0x00, 0xf5, 0x21, 0x00


	//----- nvinfo : EIATTR_KPARAM_INFO
	.align		4
.L_437:
        /*0028*/ 	.byte	0x04, 0x17
        /*002a*/ 	.short	(.L_439 - .L_438)
.L_438:
        /*002c*/ 	.word	0x00000000
        /*0030*/ 	.short	0x0000
        /*0032*/ 	.short	0x0000
        /*0034*/ 	.byte	0x00, 0xf5, 0x21, 0x00


	//----- nvinfo : EIATTR_SPARSE_MMA_MASK
	.align		4
.L_439:
        /*0038*/ 	.byte	0x03, 0x50
        /*003a*/ 	.short	0x0000


	//----- nvinfo : EIATTR_MAXREG_COUNT
	.align		4
        /*003c*/ 	.byte	0x03, 0x1b
        /*003e*/ 	.short	0x00ff


	//----- nvinfo : EIATTR_NUM_BARRIERS
	.align		4
        /*0040*/ 	.byte	0x02, 0x4c
        /*0042*/ 	.byte	0x01
	.zero		1


	//----- nvinfo : EIATTR_MERCURY_ISA_VERSION
	.align		4
        /*0044*/ 	.byte	0x03, 0x5f
        /*0046*/ 	.short	0x0101


	//----- nvinfo : EIATTR_VRC_CTA_INIT_COUNT
	.align		4
        /*0048*/ 	.byte	0x02, 0x4a
	.zero		1
	.zero		1


	//----- nvinfo : EIATTR_EXIT_INSTR_OFFSETS
	.align		4
        /*004c*/ 	.byte	0x04, 0x1c
        /*004e*/ 	.short	(.L_441 - .L_440)


	//   ....[0]....
.L_440:
        /*0050*/ 	.word	0x000001f0


	//   ....[1]....
        /*0054*/ 	.word	0x00000390


	//   ....[2]....
        /*0058*/ 	.word	0x000003e0


	//----- nvinfo : EIATTR_CRS_STACK_SIZE
	.align		4
.L_441:
        /*005c*/ 	.byte	0x04, 0x1e
        /*005e*/ 	.short	(.L_443 - .L_442)
.L_442:
        /*0060*/ 	.word	0x00000000


	//----- nvinfo : EIATTR_CBANK_PARAM_SIZE
	.align		4
.L_443:
        /*0064*/ 	.byte	0x03, 0x19
        /*0066*/ 	.short	0x0014


	//----- nvinfo : EIATTR_PARAM_CBANK
	.align		4
        /*0068*/ 	.byte	0x04, 0x0a
        /*006a*/ 	.short	(.L_445 - .L_444)
	.align		4
.L_444:
        /*006c*/ 	.word	index@(.nv.constant0._ZN9summation6reduceILj64ELb1EEEvPiS1_j)
        /*0070*/ 	.short	0x0380
        /*0072*/ 	.short	0x0014


	//----- nvinfo : EIATTR_SW_WAR
	.align		4
.L_445:
        /*0074*/ 	.byte	0x04, 0x36
        /*0076*/ 	.short	(.L_447 - .L_446)
.L_446:
        /*0078*/ 	.word	0x00000008
.L_447:


//--------------------- .nv.info._ZN9summation6reduceILj128ELb1EEEvPiS1_j --------------------------
	.section	.nv.info._ZN9summation6reduceILj128ELb1EEEvPiS1_j,"",@"SHT_CUDA_INFO"
	.sectionflags	@""
	.align	4


	//----- nvinfo : EIATTR_CUDA_API_VERSION
	.align		4
        /*0000*/ 	.byte	0x04, 0x37
        /*0002*/ 	.short	(.L_449 - .L_448)
.L_448:
        /*0004*/ 	.word	0x00000082


	//----- nvinfo : EIATTR_KPARAM_INFO
	.align		4
.L_449:
        /*0008*/ 	.byte	0x04, 0x17
        /*000a*/ 	.short	(.L_451 - .L_450)
.L_450:
        /*000c*/ 	.word	0x00000000
        /*0010*/ 	.short	0x0002
        /*0012*/ 	.short	0x0010
        /*0014*/ 	.byte	0x00, 0xf0, 0x11, 0x00


	//----- nvinfo : EIATTR_KPARAM_INFO
	.align		4
.L_451:
        /*0018*/ 	.byte	0x04, 0x17
        /*001a*/ 	.short	(.L_453 - .L_452)
.L_452:
        /*001c*/ 	.word	0x00000000
        /*0020*/ 	.short	0x0001
        /*0022*/ 	.short	0x0008
        /*0024*/ 	.byte	0x00, 0xf5, 0x21, 0x00


	//----- nvinfo : EIATTR_KPARAM_INFO
	.align		4
.L_453:
        /*0028*/ 	.byte	0x04, 0x17
        /*002a*/ 	.short	(.L_455 - .L_454)
.L_454:
        /*002c*/ 	.word	0x00000000
        /*0030*/ 	.short	0x0000
        /*0032*/ 	.short	0x0000
        /*0034*/ 	.byte	0x00, 0xf5, 0x21, 0x00


	//----- nvinfo : EIATTR_SPARSE_MMA_MASK
	.align		4
.L_455:
        /*0038*/ 	.byte	0x03, 0x50
        /*003a*/ 	.short	0x0000


	//----- nvinfo : EIATTR_MAXREG_COUNT
	.align		4
        /*003c*/ 	.byte	0x03, 0x1b
        /*003e*/ 	.short	0x00ff


	//----- nvinfo : EIATTR_NUM_BARRIERS
	.align		4
        /*0040*/ 	.byte	0x02, 0x4c
        /*0042*/ 	.byte	0x01
	.zero		1


	//----- nvinfo : EIATTR_MERCURY_ISA_VERSION
	.align		4
        /*0044*/ 	.byte	0x03, 0x5f
        /*0046*/ 	.short	0x0101


	//----- nvinfo : EIATTR_VRC_CTA_INIT_COUNT
	.align		4
        /*0048*/ 	.byte	0x02, 0x4a
	.zero		1
	.zero		1


	//----- nvinfo : EIATTR_EXIT_INSTR_OFFSETS
	.align		4
        /*004c*/ 	.byte	0x04, 0x1c
        /*004e*/ 	.short	(.L_457 - .L_456)


	//   ....[0]....
.L_456:
        /*0050*/ 	.word	0x00000250


	//   ....[1]....
        /*0054*/ 	.word	0x000003f0


	//   ....[2]....
        /*0058*/ 	.word	0x00000440


	//----- nvinfo : EIATTR_CRS_STACK_SIZE
	.align		4
.L_457:
        /*005c*/ 	.byte	0x04, 0x1e
        /*005e*/ 	.short	(.L_459 - .L_458)
.L_458:
        /*0060*/ 	.word	0x00000000


	//----- nvinfo : EIATTR_CBANK_PARAM_SIZE
	.align		4
.L_459:
        /*0064*/ 	.byte	0x03, 0x19
        /*0066*/ 	.short	0x0014


	//----- nvinfo : EIATTR_PARAM_CBANK
	.align		4
        /*0068*/ 	.byte	0x04, 0x0a
        /*006a*/ 	.short	(.L_461 - .L_460)
	.align		4
.L_460:
        /*006c*/ 	.word	index@(.nv.constant0._ZN9summation6reduceILj128ELb1EEEvPiS1_j)
        /*0070*/ 	.short	0x0380
        /*0072*/ 	.short	0x0014


	//----- nvinfo : EIATTR_SW_WAR
	.align		4
.L_461:
        /*0074*/ 	.byte	0x04, 0x36
        /*0076*/ 	.short	(.L_463 - .L_462)
.L_462:
        /*0078*/ 	.word	0x00000008
.L_463:


//--------------------- .nv.info._ZN9summation6reduceILj256ELb1EEEvPiS1_j --------------------------
	.section	.nv.info._ZN9summation6reduceILj256ELb1EEEvPiS1_j,"",@"SHT_CUDA_INFO"
	.sectionflags	@""
	.align	4


	//----- nvinfo : EIATTR_CUDA_API_VERSION
	.align		4
        /*0000*/ 	.byte	0x04, 0x37
        /*0002*/ 	.short	(.L_465 - .L_464)
.L_464:
        /*0004*/ 	.word	0x00000082


	//----- nvinfo : EIATTR_KPARAM_INFO
	.align		4
.L_465:
        /*0008*/ 	.byte	0x04, 0x17
        /*000a*/ 	.short	(.L_467 - .L_466)
.L_466:
        /*000c*/ 	.word	0x00000000
        /*0010*/ 	.short	0x0002
        /*0012*/ 	.short	0x0010
        /*0014*/ 	.byte	0x00, 0xf0, 0x11, 0x00


	//----- nvinfo : EIATTR_KPARAM_INFO
	.align		4
.L_467:
        /*0018*/ 	.byte	0x04, 0x17
        /*001a*/ 	.short	(.L_469 - .L_468)
.L_468:
        /*001c*/ 	.word	0x00000000
        /*0020*/ 	.short	0x0001
        /*0022*/ 	.short	0x0008
        /*0024*/ 	.byte	0x00, 0xf5, 0x21, 0x00


	//----- nvinfo : EIATTR_KPARAM_INFO
	.align		4
.L_469:
        /*0028*/ 	.byte	0x04, 0x17
        /*002a*/ 	.short	(.L_471 - .L_470)
.L_470:
        /*002c*/ 	.word	0x00000000
        /*0030*/ 	.short	0x0000
        /*0032*/ 	.short	0x0000
        /*0034*/ 	.byte	0x00, 0xf5, 0x21, 0x00


	//----- nvinfo : EIATTR_SPARSE_MMA_MASK
	.align		4
.L_471:
        /*0038*/ 	.byte	0x03, 0x50
        /*003a*/ 	.short	0x0000


	//----- nvinfo : EIATTR_MAXREG_COUNT
	.align		4
        /*003c*/ 	.byte	0x03, 0x1b
        /*003e*/ 	.short	0x00ff


	//----- nvinfo : EIATTR_NUM_BARRIERS
	.align		4
        /*0040*/ 	.byte	0x02, 0x4c
        /*0042*/ 	.byte	0x01
	.zero		1


	//----- nvinfo : EIATTR_MERCURY_ISA_VERSION
	.align		4
        /*0044*/ 	.byte	0x03, 0x5f
        /*0046*/ 	.short	0x0101


	//----- nvinfo : EIATTR_VRC_CTA_INIT_COUNT
	.align		4
        /*0048*/ 	.byte	0x02, 0x4a
	.zero		1
	.zero		1


	//----- nvinfo : EIATTR_EXIT_INSTR_OFFSETS
	.align		4
        /*004c*/ 	.byte	0x04, 0x1c
        /*004e*/ 	.short	(.L_473 - .L_472)


	//   ....[0]....
.L_472:
        /*0050*/ 	.word	0x000002b0


	//   ....[1]....
        /*0054*/ 	.word	0x00000450


	//   ....[2]....
        /*0058*/ 	.word	0x000004a0


	//----- nvinfo : EIATTR_CRS_STACK_SIZE
	.align		4
.L_473:
        /*005c*/ 	.byte	0x04, 0x1e
        /*005e*/ 	.short	(.L_475 - .L_474)
.L_474:
        /*0060*/ 	.word	0x00000000


	//----- nvinfo : EIATTR_CBANK_PARAM_SIZE
	.align		4
.L_475:
        /*0064*/ 	.byte	0x03, 0x19
        /*0066*/ 	.short	0x0014


	//----- nvinfo : EIATTR_PARAM_CBANK
	.align		4
        /*0068*/ 	.byte	0x04, 0x0a
        /*006a*/ 	.short	(.L_477 - .L_476)
	.align		4
.L_476:
        /*006c*/ 	.word	index@(.nv.constant0._ZN9summation6reduceILj256ELb1EEEvPiS1_j)
        /*0070*/ 	.short	0x0380
        /*0072*/ 	.short	0x0014


	//----- nvinfo : EIATTR_SW_WAR
	.align		4
.L_477:
        /*0074*/ 	.byte	0x04, 0x36
        /*0076*/ 	.short	(.L_479 - .L_478)
.L_478:
        /*0078*/ 	.word	0x00000008
.L_479:


//--------------------- .nv.info._ZN9summation6reduceILj512ELb1EEEvPiS1_j --------------------------
	.section	.nv.info._ZN9summation6reduceILj512ELb1EEEvPiS1_j,"",@"SHT_CUDA_INFO"
	.sectionflags	@""
	.align	4


	//----- nvinfo : EIATTR_CUDA_API_VERSION
	.align		4
        /*0000*/ 	.byte	0x04, 0x37
        /*0002*/ 	.short	(.L_481 - .L_480)
.L_480:
        /*0004*/ 	.word	0x00000082


	//----- nvinfo : EIATTR_KPARAM_INFO
	.align		4
.L_481:
        /*0008*/ 	.byte	0x04, 0x17
        /*000a*/ 	.short	(.L_483 - .L_482)
.L_482:
        /*000c*/ 	.word	0x00000000
        /*0010*/ 	.short	0x0002
        /*0012*/ 	.short	0x0010
        /*0014*/ 	.byte	0x00, 0xf0, 0x11, 0x00


	//----- nvinfo : EIATTR_KPARAM_INFO
	.align		4
.L_483:
        /*0018*/ 	.byte	0x04, 0x17
        /*001a*/ 	.short	(.L_485 - .L_484)
.L_484:
        /*001c*/ 	.word	0x00000000
        /*0020*/ 	.short	0x0001
        /*0022*/ 	.short	0x0008
        /*0024*/ 	.byte	0x00, 0xf5, 0x21, 0x00


	//----- nvinfo : EIATTR_KPARAM_INFO
	.align		4
.L_485:
        /*0028*/ 	.byte	0x04, 0x17
        /*002a*/ 	.short	(.L_487 - .L_486)
.L_486:
        /*002c*/ 	.word	0x00000000
        /*0030*/ 	.short	0x0000
        /*0032*/ 	.short	0x0000
        /*0034*/ 	.byte	0x00, 0xf5, 0x21, 0x00


	//----- nvinfo : EIATTR_SPARSE_MMA_MASK
	.align		4
.L_487:
        /*0038*/ 	.byte	0x03, 0x50
        /*003a*/ 	.short	0x0000


	//----- nvinfo : EIATTR_MAXREG_COUNT
	.align		4
        /*003c*/ 	.byte	0x03, 0x1b
        /*003e*/ 	.short	0x00ff


	//----- nvinfo : EIATTR_NUM_BARRIERS
	.align		4
        /*0040*/ 	.byte	0x02, 0x4c
        /*0042*/ 	.byte	0x01
	.zero		1


	//----- nvinfo : EIATTR_MERCURY_ISA_VERSION
	.align		4
        /*0044*/ 	.byte	0x03, 0x5f
        /*0046*/ 	.short	0x0101


	//----- nvinfo : EIATTR_VRC_CTA_INIT_COUNT
	.align		4
        /*0048*/ 	.byte	0x02, 0x4a
	.zero		1
	.zero		1


	//----- nvinfo : EIATTR_EXIT_INSTR_OFFSETS
	.align		4
        /*004c*/ 	.byte	0x04, 0x1c
        /*004e*/ 	.short	(.L_489 - .L_488)


	//   ....[0]....
.L_488:
        /*0050*/ 	.word	0x00000320


	//   ....[1]....
        /*0054*/ 	.word	0x000004c0


	//   ....[2]....
        /*0058*/ 	.word	0x00000510


	//----- nvinfo : EIATTR_CRS_STACK_SIZE
	.align		4
.L_489:
        /*005c*/ 	.byte	0x04, 0x1e
        /*005e*/ 	.short	(.L_491 - .L_490)
.L_490:
        /*0060*/ 	.word	0x00000000


	//----- nvinfo : EIATTR_CBANK_PARAM_SIZE
	.align		4
.L_491:
        /*0064*/ 	.byte	0x03, 0x19
        /*0066*/ 	.short	0x0014


	//----- nvinfo : EIATTR_PARAM_CBANK
	.align		4
        /*0068*/ 	.byte	0x04, 0x0a
        /*006a*/ 	.short	(.L_493 - .L_492)
	.align		4
.L_492:
        /*006c*/ 	.word	index@(.nv.constant0._ZN9summation6reduceILj512ELb1EEEvPiS1_j)
        /*0070*/ 	.short	0x0380
        /*0072*/ 	.short	0x0014


	//----- nvinfo : EIATTR_SW_WAR
	.align		4
.L_493:
        /*0074*/ 	.byte	0x04, 0x36
        /*0076*/ 	.short	(.L_495 - .L_494)
.L_494:
        /*0078*/ 	.word	0x00000008
.L_495:


//--------------------- .nv.info._ZN9summation6reduceILj1024ELb1EEEvPiS1_j --------------------------
	.section	.nv.info._ZN9summation6reduceILj1024ELb1EEEvPiS1_j,"",@"SHT_CUDA_INFO"
	.sectionflags	@""
	.align	4


	//----- nvinfo : EIATTR_CUDA_API_VERSION
	.align		4
        /*0000*/ 	.byte	0x04, 0x37
        /*0002*/ 	.short	(.L_497 - .L_496)
.L_496:
        /*0004*/ 	.word	0x00000082


	//----- nvinfo : EIATTR_KPARAM_INFO
	.align		4
.L_497:
        /*0008*/ 	.byte	0x04, 0x17
        /*000a*/ 	.short	(.L_499 - .L_498)
.L_498:
        /*000c*/ 	.word	0x00000000
        /*0010*/ 	.short	0x0002
        /*0012*/ 	.short	0x0010
        /*0014*/ 	.byte	0x00, 0xf0, 0x11, 0x00


	//----- nvinfo : EIATTR_KPARAM_INFO
	.align		4
.L_499:
        /*0018*/ 	.byte	0x04, 0x17
        /*001a*/ 	.short	(.L_501 - .L_500)
.L_500:
        /*001c*/ 	.word	0x00000000
        /*0020*/ 	.short	0x0001
        /*0022*/ 	.short	0x0008
        /*0024*/ 	.byte	0x00, 0xf5, 0x21, 0x00


	//----- nvinfo : EIATTR_KPARAM_INFO
	.align		4
.L_501:
        /*0028*/ 	.byte	0x04, 0x17
        /*002a*/ 	.short	(.L_503 - .L_502)
.L_502:
        /*002c*/ 	.word	0x00000000
        /*0030*/ 	.short	0x0000
        /*0032*/ 	.short	0x0000
        /*0034*/ 	.byte	0x00, 0xf5, 0x21, 0x00


	//----- nvinfo : EIATTR_SPARSE_MMA_MASK
	.align		4
.L_503:
        /*0038*/ 	.byte	0x03, 0x50
        /*003a*/ 	.short	0x0000


	//----- nvinfo : EIATTR_MAXREG_COUNT
	.align		4
        /*003c*/ 	.byte	0x03, 0x1b
        /*003e*/ 	.short	0x00ff


	//----- nvinfo : EIATTR_NUM_BARRIERS
	.align		4
        /*0040*/ 	.byte	0x02, 0x4c
        /*0042*/ 	.byte	0x01
	.zero		1


	//----- nvinfo : EIATTR_MERCURY_ISA_VERSION
	.align		4
        /*0044*/ 	.byte	0x03, 0x5f
        /*0046*/ 	.short	0x0101


	//----- nvinfo : EIATTR_VRC_CTA_INIT_COUNT
	.align		4
        /*0048*/ 	.byte	0x02, 0x4a
	.zero		1
	.zero		1


	//----- nvinfo : EIATTR_EXIT_INSTR_OFFSETS
	.align		4
        /*004c*/ 	.byte	0x04, 0x1c
        /*004e*/ 	.short	(.L_505 - .L_504)


	//   ....[0]....
.L_504:
        /*0050*/ 	.word	0x00000380


	//   ....[1]....
        /*0054*/ 	.word	0x00000520


	//   ....[2]....
        /*0058*/ 	.word	0x00000570


	//----- nvinfo : EIATTR_CRS_STACK_SIZE
	.align		4
.L_505:
        /*005c*/ 	.byte	0x04, 0x1e
        /*005e*/ 	.short	(.L_507 - .L_506)
.L_506:
        /*0060*/ 	.word	0x00000000


	//----- nvinfo : EIATTR_CBANK_PARAM_SIZE
	.align		4
.L_507:
        /*0064*/ 	.byte	0x03, 0x19
        /*0066*/ 	.short	0x0014


	//----- nvinfo : EIATTR_PARAM_CBANK
	.align		4
        /*0068*/ 	.byte	0x04, 0x0a
        /*006a*/ 	.short	(.L_509 - .L_508)
	.align		4
.L_508:
        /*006c*/ 	.word	index@(.nv.constant0._ZN9summation6reduceILj1024ELb1EEEvPiS1_j)
        /*0070*/ 	.short	0x0380
        /*0072*/ 	.short	0x0014


	//----- nvinfo : EIATTR_SW_WAR
	.align		4
.L_509:
        /*0074*/ 	.byte	0x04, 0x36
        /*0076*/ 	.short	(.L_511 - .L_510)
.L_510:
        /*0078*/ 	.word	0x00000008
.L_511:


//--------------------- .nv.info._ZN9summation6reduceILj2048ELb1EEEvPiS1_j --------------------------
	.section	.nv.info._ZN9summation6reduceILj2048ELb1EEEvPiS1_j,"",@"SHT_CUDA_INFO"
	.sectionflags	@""
	.align	4


	//----- nvinfo : EIATTR_CUDA_API_VERSION
	.align		4
        /*0000*/ 	.byte	0x04, 0x37
        /*0002*/ 	.short	(.L_513 - .L_512)
.L_512:
        /*0004*/ 	.word	0x00000082


	//----- nvinfo : EIATTR_KPARAM_INFO
	.align		4
.L_513:
        /*0008*/ 	.byte	0x04, 0x17
        /*000a*/ 	.short	(.L_515 - .L_514)
.L_514:
        /*000c*/ 	.word	0x00000000
        /*0010*/ 	.short	0x0002
        /*0012*/ 	.short	0x0010
        /*0014*/ 	.byte	0x00, 0xf0, 0x11, 0x00


	//----- nvinfo : EIATTR_KPARAM_INFO
	.align		4
.L_515:
        /*0018*/ 	.byte	0x04, 0x17
        /*001a*/ 	.short	(.L_517 - .L_516)
.L_516:
        /*001c*/ 	.word	0x00000000
        /*0020*/ 	.short	0x0001
        /*0022*/ 	.short	0x0008
        /*0024*/ 	.byte	0x00, 0xf5, 0x21, 0x00


	//----- nvinfo : EIATTR_KPARAM_INFO
	.align		4
.L_517:
        /*0028*/ 	.byte	0x04, 0x17
        /*002a*/ 	.short	(.L_519 - .L_518)
.L_518:
        /*002c*/ 	.word	0x00000000
        /*0030*/ 	.short	0x0000
        /*0032*/ 	.short	0x0000
        /*0034*/ 	.byte	0x00, 0xf5, 0x21, 0x00


	//----- nvinfo : EIATTR_SPARSE_MMA_MASK
	.align		4
.L_519:
        /*0038*/ 	.byte	0x03, 0x50
        /*003a*/ 	.short	0x0000


	//----- nvinfo : EIATTR_MAXREG_COUNT
	.align		4
        /*003c*/ 	.byte	0x03, 0x1b
        /*003e*/ 	.short	0x00ff


	//----- nvinfo : EIATTR_NUM_BARRIERS
	.align		4
        /*0040*/ 	.byte	0x02, 0x4c
        /*0042*/ 	.byte	0x01
	.zero		1


	//----- nvinfo : EIATTR_MERCURY_ISA_VERSION
	.align		4
        /*0044*/ 	.byte	0x03, 0x5f
        /*0046*/ 	.short	0x0101


	//----- nvinfo : EIATTR_VRC_CTA_INIT_COUNT
	.align		4
        /*0048*/ 	.byte	0x02, 0x4a
	.zero		1
	.zero		1


	//----- nvinfo : EIATTR_EXIT_INSTR_OFFSETS
	.align		4
        /*004c*/ 	.byte	0x04, 0x1c
        /*004e*/ 	.short	(.L_521 - .L_520)


	//   ....[0]....
.L_520:
        /*0050*/ 	.word	0x000003d0


	//   ....[1]....
        /*0054*/ 	.word	0x00000570


	//   ....[2]....
        /*0058*/ 	.word	0x000005c0


	//----- nvinfo : EIATTR_CRS_STACK_SIZE
	.align		4
.L_521:
        /*005c*/ 	.byte	0x04, 0x1e
        /*005e*/ 	.short	(.L_523 - .L_522)
.L_522:
        /*0060*/ 	.word	0x00000000


	//----- nvinfo : EIATTR_CBANK_PARAM_SIZE
	.align		4
.L_523:
        /*0064*/ 	.byte	0x03, 0x19
        /*0066*/ 	.short	0x0014


	//----- nvinfo : EIATTR_PARAM_CBANK
	.align		4
        /*0068*/ 	.byte	0x04, 0x0a
        /*006a*/ 	.short	(.L_525 - .L_524)
	.align		4
.L_524:
        /*006c*/ 	.word	index@(.nv.constant0._ZN9summation6reduceILj2048ELb1EEEvPiS1_j)
        /*0070*/ 	.short	0x0380
        /*0072*/ 	.short	0x0014


	//----- nvinfo : EIATTR_SW_WAR
	.align		4
.L_525:
        /*0074*/ 	.byte	0x04, 0x36
        /*0076*/ 	.short	(.L_527 - .L_526)
.L_526:
        /*0078*/ 	.word	0x00000008
.L_527:


//--------------------- .nv.callgraph             --------------------------
	.section	.nv.callgraph,"",@"SHT_CUDA_CALLGRAPH"
	.align	4
	.sectionentsize	8
	.align		4
        /*0000*/ 	.word	0x00000000
	.align		4
        /*0004*/ 	.word	0xffffffff
	.align		4
        /*0008*/ 	.word	0x00000000
	.align		4
        /*000c*/ 	.word	0xfffffffe
	.align		4
        /*0010*/ 	.word	0x00000000
	.align		4
        /*0014*/ 	.word	0xfffffffd
	.align		4
        /*0018*/ 	.word	0x00000000
	.align		4
        /*001c*/ 	.word	0xfffffffc


//--------------------- .text._ZN9summation6reduceILj1ELb0EEEvPiS1_j --------------------------
	.section	.text._ZN9summation6reduceILj1ELb0EEEvPiS1_j,"ax",@progbits
	.align	128
        .global         _ZN9summation6reduceILj1ELb0EEEvPiS1_j
        .type           _ZN9summation6reduceILj1ELb0EEEvPiS1_j,@function
        .size           _ZN9summation6reduceILj1ELb0EEEvPiS1_j,(.L_x_120 - _ZN9summation6reduceILj1ELb0EEEvPiS1_j)
        .other          _ZN9summation6reduceILj1ELb0EEEvPiS1_j,@"STO_CUDA_ENTRY STV_DEFAULT"
_ZN9summation6reduceILj1ELb0EEEvPiS1_j:
.text._ZN9summation6reduceILj1ELb0EEEvPiS1_j:
[----:B------:R-:W-:Y:S08]  /*0000*/  LDC R1, c[0x0][0x37c] ;  /* 0x0000df00ff017b82 */ /* 0x000ff00000000800 */
[----:B------:R-:W0:Y:S01]  /*0010*/  S2UR UR5, SR_CgaCtaId ;  /* 0x00000000000579c3 */ /* 0x000e220000008800 */
[----:B------:R-:W1:Y:S01]  /*0020*/  S2R R10, SR_TID.X ;  /* 0x00000000000a7919 */ /* 0x000e620000002100 */
[----:B------:R-:W-:Y:S01]  /*0030*/  UMOV UR4, 0x400 ;  /* 0x0000040000047882 */ /* 0x000fe20000000000 */
[----:B------:R-:W2:Y:S01]  /*0040*/  LDCU.64 UR6, c[0x0][0x358] ;  /* 0x00006b00ff0677ac */ /* 0x000ea20008000a00 */
[----:B------:R-:W-:Y:S01]  /*0050*/  BSSY.RECONVERGENT B0, `(.L_x_0) ;  /* 0x000001a000007945 */ /* 0x000fe20003800200 */
[----:B------:R-:W3:Y:S01]  /*0060*/  S2R R11, SR_CTAID.X ;  /* 0x00000000000b7919 */ /* 0x000ee20000002500 */
[----:B0-----:R-:W-:Y:S01]  /*0070*/  ULEA UR4, UR5, UR4, 0x18 ;  /* 0x0000000405047291 */ /* 0x001fe2000f8ec0ff */
[----:B------:R-:W0:Y:S05]  /*0080*/  LDCU UR5, c[0x0][0x390] ;  /* 0x00007200ff0577ac */ /* 0x000e2a0008000800 */
[----:B-1----:R-:W-:Y:S01]  /*0090*/  LEA R6, R10, UR4, 0x2 ;  /* 0x000000040a067c11 */ /* 0x002fe2000f8e10ff */
[----:B---3--:R-:W-:-:S04]  /*00a0*/  IMAD R0, R11, 0x2, R10 ;  /* 0x000000020b007824 */ /* 0x008fc800078e020a */
[----:B------:R1:W-:Y:S01]  /*00b0*/  STS [R6], RZ ;  /* 0x000000ff06007388 */ /* 0x0003e20000000800 */
[----:B0-----:R-:W-:-:S13]  /*00c0*/  ISETP.GE.U32.AND P0, PT, R0, UR5, PT ;  /* 0x0000000500007c0c */ /* 0x001fda000bf06070 */
[----:B-12---:R-:W-:Y:S05]  /*00d0*/  @P0 BRA `(.L_x_1) ;  /* 0x0000000000440947 */ /* 0x006fea0003800000 */
[----:B------:R-:W0:Y:S08]  /*00e0*/  LDC R13, c[0x0][0x370] ;  /* 0x0000dc00ff0d7b82 */ /* 0x000e300000000800 */
[----:B------:R-:W1:Y:S08]  /*00f0*/  LDC R15, c[0x0][0x390] ;  /* 0x0000e400ff0f7b82 */ /* 0x000e700000000800 */
[----:B------:R-:W2:Y:S02]  /*0100*/  LDC.64 R4, c[0x0][0x380] ;  /* 0x0000e000ff047b82 */ /* 0x000ea40000000a00 */
.L_x_4:
[----:B------:R-:W-:Y:S01]  /*0110*/  VIADD R2, R0, 0x1 ;  /* 0x0000000100027836 */ /* 0x000fe20000000000 */
[----:B------:R-:W-:Y:S04]  /*0120*/  BSSY.RECONVERGENT B1, `(.L_x_2) ;  /* 0x0000009000017945 */ /* 0x000fe80003800200 */
[----:B-1----:R-:W-:-:S13]  /*0130*/  ISETP.GE.U32.AND P0, PT, R2, R15, PT ;  /* 0x0000000f0200720c */ /* 0x002fda0003f06070 */
[----:B------:R-:W-:Y:S05]  /*0140*/  @P0 BRA `(.L_x_3) ;  /* 0x0000000000180947 */ /* 0x000fea0003800000 */
[----:B--2---:R-:W-:Y:S01]  /*0150*/  IMAD.WIDE.U32 R2, R0, 0x4, R4 ;  /* 0x0000000400027825 */ /* 0x004fe200078e0004 */
[----:B------:R-:W1:Y:S04]  /*0160*/  LDS R9, [R6] ;  /* 0x0000000006097984 */ /* 0x000e680000000800 */
[----:B------:R-:W1:Y:S04]  /*0170*/  LDG.E R7, desc[UR6][R2.64] ;  /* 0x0000000602077981 */ /* 0x000e68000c1e1900 */
[----:B------:R-:W1:Y:S02]  /*0180*/  LDG.E R8, desc[UR6][R2.64+0x4] ;  /* 0x0000040602087981 */ /* 0x000e64000c1e1900 */
[----:B-1----:R-:W-:-:S05]  /*0190*/  IADD3 R7, PT, PT, R9, R8, R7 ;  /* 0x0000000809077210 */ /* 0x002fca0007ffe007 */
[----:B------:R1:W-:Y:S02]  /*01a0*/  STS [R6], R7 ;  /* 0x0000000706007388 */ /* 0x0003e40000000800 */
.L_x_3:
[----:B------:R-:W-:Y:S05]  /*01b0*/  BSYNC.RECONVERGENT B1 ;  /* 0x0000000000017941 */ /* 0x000fea0003800200 */
.L_x_2:
[----:B0-----:R-:W-:-:S05]  /*01c0*/  IMAD R0, R13, 0x2, R0 ;  /* 0x000000020d007824 */ /* 0x001fca00078e0200 */
[----:B------:R-:W-:-:S13]  /*01d0*/  ISETP.GE.U32.AND P0, PT, R0, R15, PT ;  /* 0x0000000f0000720c */ /* 0x000fda0003f06070 */
[----:B------:R-:W-:Y:S05]  /*01e0*/  @!P0 BRA `(.L_x_4) ;  /* 0xfffffffc00c88947 */ /* 0x000fea000383ffff */
.L_x_1:
[----:B------:R-:W-:Y:S05]  /*01f0*/  BSYNC.RECONVERGENT B0 ;  /* 0x0000000000007941 */ /* 0x000fea0003800200 */
.L_x_0:
[----:B------:R-:W-:Y:S01]  /*0200*/  BAR.SYNC.DEFER_BLOCKING 0x0 ;  /* 0x0000000000007b1d */ /* 0x000fe20000010000 */
[----:B------:R-:W-:-:S13]  /*0210*/  ISETP.NE.AND P0, PT, R10, RZ, PT ;  /* 0x000000ff0a00720c */ /* 0x000fda0003f05270 */
[----:B------:R-:W-:Y:S05]  /*0220*/  @P0 EXIT ;  /* 0x000000000000094d */ /* 0x000fea0003800000 */
[----:B------:R-:W0:Y:S01]  /*0230*/  S2UR UR5, SR_CgaCtaId ;  /* 0x00000000000579c3 */ /* 0x000e220000008800 */
[----:B------:R-:W-:-:S07]  /*0240*/  UMOV UR4, 0x400 ;  /* 0x0000040000047882 */ /* 0x000fce0000000000 */
[----:B------:R-:W3:Y:S01]  /*0250*/  LDC.64 R2, c[0x0][0x388] ;  /* 0x0000e200ff027b82 */ /* 0x000ee20000000a00 */
[----:B0-----:R-:W-:Y:S01]  /*0260*/  ULEA UR4, UR5, UR4, 0x18 ;  /* 0x0000000405047291 */ /* 0x001fe2000f8ec0ff */
[----:B---3--:R-:W-:-:S08]  /*0270*/  IMAD.WIDE.U32 R2, R11, 0x4, R2 ;  /* 0x000000040b027825 */ /* 0x008fd000078e0002 */
[----:B--2---:R-:W0:Y:S04]  /*0280*/  LDS R5, [UR4] ;  /* 0x00000004ff057984 */ /* 0x004e280008000800 */
[----:B0-----:R-:W-:Y:S01]  /*0290*/  STG.E desc[UR6][R2.64], R5 ;  /* 0x0000000502007986 */ /* 0x001fe2000c101906 */
[----:B------:R-:W-:Y:S05]  /*02a0*/  EXIT ;  /* 0x000000000000794d */ /* 0x000fea0003800000 */
.L_x_5:
[----:B------:R-:W-:-:S00]  /*02b0*/  BRA `(.L_x_5) ;  /* 0xfffffffc00fc7947 */ /* 0x000fc0000383ffff */
[----:B------:R-:W-:-:S00]  /*02c0*/  NOP ;  /* 0x0000000000007918 */ /* 0x000fc00000000000 */
        /* <DEDUP_REMOVED lines=11> */
.L_x_120:


//--------------------- .text._ZN9summation6reduceILj2ELb0EEEvPiS1_j --------------------------
	.section	.text._ZN9summation6reduceILj2ELb0EEEvPiS1_j,"ax",@progbits
	.align	128
        .global         _ZN9summation6reduceILj2ELb0EEEvPiS1_j
        .type           _ZN9summation6reduceILj2ELb0EEEvPiS1_j,@function
        .size           _ZN9summation6reduceILj2ELb0EEEvPiS1_j,(.L_x_121 - _ZN9summation6reduceILj2ELb0EEEvPiS1_j)
        .other          _ZN9summation6reduceILj2ELb0EEEvPiS1_j,@"STO_CUDA_ENTRY STV_DEFAULT"
_ZN9summation6reduceILj2ELb0EEEvPiS1_j:
.text._ZN9summation6reduceILj2ELb0EEEvPiS1_j:
        /* <DEDUP_REMOVED lines=17> */
.L_x_10:
[----:B------:R-:W-:Y:S01]  /*0110*/  VIADD R7, R0, 0x2 ;  /* 0x0000000200077836 */ /* 0x000fe20000000000 */
[----:B------:R-:W-:Y:S04]  /*0120*/  BSSY.RECONVERGENT B1, `(.L_x_8) ;  /* 0x000000a000017945 */ /* 0x000fe80003800200 */
[----:B-1----:R-:W-:-:S13]  /*0130*/  ISETP.GE.U32.AND P0, PT, R7, R12, PT ;  /* 0x0000000c0700720c */ /* 0x002fda0003f06070 */
[----:B------:R-:W-:Y:S05]  /*0140*/  @P0 BRA `(.L_x_9) ;  /* 0x00000000001c0947 */ /* 0x000fea0003800000 */
[--C-:B--2---:R-:W-:Y:S01]  /*0150*/  IMAD.WIDE.U32 R6, R7, 0x4, R2.reuse ;  /* 0x0000000407067825 */ /* 0x104fe200078e0002 */
[----:B------:R-:W1:Y:S03]  /*0160*/  LDS R9, [R8] ;  /* 0x0000000008097984 */ /* 0x000e660000000800 */
[----:B------:R-:W-:Y:S02]  /*0170*/  IMAD.WIDE.U32 R4, R0, 0x4, R2 ;  /* 0x0000000400047825 */ /* 0x000fe400078e0002 */
[----:B------:R-:W1:Y:S04]  /*0180*/  LDG.E R7, desc[UR6][R6.64] ;  /* 0x0000000606077981 */ /* 0x000e68000c1e1900 */
[----:B------:R-:W1:Y:S02]  /*0190*/  LDG.E R4, desc[UR6][R4.64] ;  /* 0x0000000604047981 */ /* 0x000e64000c1e1900 */
[----:B-1----:R-:W-:-:S05]  /*01a0*/  IADD3 R9, PT, PT, R9, R7, R4 ;  /* 0x0000000709097210 */ /* 0x002fca0007ffe004 */
[----:B------:R1:W-:Y:S02]  /*01b0*/  STS [R8], R9 ;  /* 0x0000000908007388 */ /* 0x0003e40000000800 */
.L_x_9:
[----:B------:R-:W-:Y:S05]  /*01c0*/  BSYNC.RECONVERGENT B1 ;  /* 0x0000000000017941 */ /* 0x000fea0003800200 */
.L_x_8:
[----:B0-----:R-:W-:-:S05]  /*01d0*/  IMAD R0, R13, 0x4, R0 ;  /* 0x000000040d007824 */ /* 0x001fca00078e0200 */
[----:B------:R-:W-:-:S13]  /*01e0*/  ISETP.GE.U32.AND P0, PT, R0, R12, PT ;  /* 0x0000000c0000720c */ /* 0x000fda0003f06070 */
[----:B------:R-:W-:Y:S05]  /*01f0*/  @!P0 BRA `(.L_x_10) ;  /* 0xfffffffc00c48947 */ /* 0x000fea000383ffff */
.L_x_7:
[----:B------:R-:W-:Y:S05]  /*0200*/  BSYNC.RECONVERGENT B0 ;  /* 0x0000000000007941 */ /* 0x000fea0003800200 */
.L_x_6:
[----:B------:R-:W-:Y:S01]  /*0210*/  BAR.SYNC.DEFER_BLOCKING 0x0 ;  /* 0x0000000000007b1d */ /* 0x000fe20000010000 */
[----:B------:R-:W-:-:S13]  /*0220*/  ISETP.GT.U32.AND P0, PT, R10, 0x1f, PT ;  /* 0x0000001f0a00780c */ /* 0x000fda0003f04070 */
[----:B------:R-:W-:Y:S05]  /*0230*/  @P0 EXIT ;  /* 0x000000000000094d */ /* 0x000fea0003800000 */
[----:B------:R-:W-:Y:S01]  /*0240*/  LDS R0, [R8+0x4] ;  /* 0x0000040008007984 */ /* 0x000fe20000000800 */
[----:B------:R-:W-:-:S03]  /*0250*/  ISETP.NE.AND P0, PT, R10, RZ, PT ;  /* 0x000000ff0a00720c */ /* 0x000fc60003f05270 */
[----:B--2---:R-:W0:Y:S02]  /*0260*/  LDS R3, [R8] ;  /* 0x0000000008037984 */ /* 0x004e240000000800 */
[----:B0-----:R-:W-:-:S05]  /*0270*/  IMAD.IADD R3, R0, 0x1, R3 ;  /* 0x0000000100037824 */ /* 0x001fca00078e0203 */
[----:B------:R0:W-:Y:S03]  /*0280*/  STS [R8], R3 ;  /* 0x0000000308007388 */ /* 0x0001e60000000800 */
[----:B------:R-:W-:Y:S05]  /*0290*/  @P0 EXIT ;  /* 0x000000000000094d */ /* 0x000fea0003800000 */
[----:B------:R-:W2:Y:S01]  /*02a0*/  S2UR UR5, SR_CgaCtaId ;  /* 0x00000000000579c3 */ /* 0x000ea20000008800 */
[----:B------:R-:W-:-:S07]  /*02b0*/  UMOV UR4, 0x400 ;  /* 0x0000040000047882 */ /* 0x000fce0000000000 */
[----:B0-----:R-:W0:Y:S01]  /*02c0*/  LDC.64 R2, c[0x0][0x388] ;  /* 0x0000e200ff027b82 */ /* 0x001e220000000a00 */
[----:B--2---:R-:W-:Y:S01]  /*02d0*/  ULEA UR4, UR5, UR4, 0x18 ;  /* 0x0000000405047291 */ /* 0x004fe2000f8ec0ff */
[----:B0-----:R-:W-:-:S08]  /*02e0*/  IMAD.WIDE.U32 R2, R11, 0x4, R2 ;  /* 0x000000040b027825 */ /* 0x001fd000078e0002 */
[----:B------:R-:W0:Y:S04]  /*02f0*/  LDS R5, [UR4] ;  /* 0x00000004ff057984 */ /* 0x000e280008000800 */
[----:B0-----:R-:W-:Y:S01]  /*0300*/  STG.E desc[UR6][R2.64], R5 ;  /* 0x0000000502007986 */ /* 0x001fe2000c101906 */
[----:B------:R-:W-:Y:S05]  /*0310*/  EXIT ;  /* 0x000000000000794d */ /* 0x000fea0003800000 */
.L_x_11:
        /* <DEDUP_REMOVED lines=14> */
.L_x_121:


//--------------------- .text._ZN9summation6reduceILj4ELb0EEEvPiS1_j --------------------------
	.section	.text._ZN9summation6reduceILj4ELb0EEEvPiS1_j,"ax",@progbits
	.align	128
        .global         _ZN9summation6reduceILj4ELb0EEEvPiS1_j
        .type           _ZN9summation6reduceILj4ELb0EEEvPiS1_j,@function
        .size           _ZN9summation6reduceILj4ELb0EEEvPiS1_j,(.L_x_122 - _ZN9summation6reduceILj4ELb0EEEvPiS1_j)
        .other          _ZN9summation6reduceILj4ELb0EEEvPiS1_j,@"STO_CUDA_ENTRY STV_DEFAULT"
_ZN9summation6reduceILj4ELb0EEEvPiS1_j:
.text._ZN9summation6reduceILj4ELb0EEEvPiS1_j:
        /* <DEDUP_REMOVED lines=17> */
.L_x_16:
        /* <DEDUP_REMOVED lines=11> */
.L_x_15:
[----:B------:R-:W-:Y:S05]  /*01c0*/  BSYNC.RECONVERGENT B1 ;  /* 0x0000000000017941 */ /* 0x000fea0003800200 */
.L_x_14:
[----:B0-----:R-:W-:-:S04]  /*01d0*/  LEA R0, R13, R0, 0x3 ;  /* 0x000000000d007211 */ /* 0x001fc800078e18ff */
[----:B------:R-:W-:-:S13]  /*01e0*/  ISETP.GE.U32.AND P0, PT, R0, R12, PT ;  /* 0x0000000c0000720c */ /* 0x000fda0003f06070 */
[----:B------:R-:W-:Y:S05]  /*01f0*/  @!P0 BRA `(.L_x_16) ;  /* 0xfffffffc00c48947 */ /* 0x000fea000383ffff */
.L_x_13:
[----:B------:R-:W-:Y:S05]  /*0200*/  BSYNC.RECONVERGENT B0 ;  /* 0x0000000000007941 */ /* 0x000fea0003800200 */
.L_x_12:
[----:B------:R-:W-:Y:S01]  /*0210*/  BAR.SYNC.DEFER_BLOCKING 0x0 ;  /* 0x0000000000007b1d */ /* 0x000fe20000010000 */
[----:B------:R-:W-:-:S13]  /*0220*/  ISETP.GT.U32.AND P0, PT, R10, 0x1f, PT ;  /* 0x0000001f0a00780c */ /* 0x000fda0003f04070 */
[----:B------:R-:W-:Y:S05]  /*0230*/  @P0 EXIT ;  /* 0x000000000000094d */ /* 0x000fea0003800000 */
[----:B------:R-:W-:Y:S01]  /*0240*/  LDS R0, [R8+0x8] ;  /* 0x0000080008007984 */ /* 0x000fe20000000800 */
[----:B------:R-:W-:-:S03]  /*0250*/  ISETP.NE.AND P0, PT, R10, RZ, PT ;  /* 0x000000ff0a00720c */ /* 0x000fc60003f05270 */
[----:B--2---:R-:W0:Y:S02]  /*0260*/  LDS R3, [R8] ;  /* 0x0000000008037984 */ /* 0x004e240000000800 */
[----:B0-----:R-:W-:-:S05]  /*0270*/  IMAD.IADD R3, R0, 0x1, R3 ;  /* 0x0000000100037824 */ /* 0x001fca00078e0203 */
[----:B------:R-:W-:Y:S04]  /*0280*/  STS [R8], R3 ;  /* 0x0000000308007388 */ /* 0x000fe80000000800 */
[----:B------:R-:W-:Y:S04]  /*0290*/  LDS R0, [R8+0x4] ;  /* 0x0000040008007984 */ /* 0x000fe80000000800 */
[----:B------:R-:W0:Y:S02]  /*02a0*/  LDS R5, [R8] ;  /* 0x0000000008057984 */ /* 0x000e240000000800 */
[----:B0-----:R-:W-:-:S05]  /*02b0*/  IADD3 R5, PT, PT, R0, R5, RZ ;  /* 0x0000000500057210 */ /* 0x001fca0007ffe0ff */
[----:B------:R0:W-:Y:S01]  /*02c0*/  STS [R8], R5 ;  /* 0x0000000508007388 */ /* 0x0001e20000000800 */
[----:B------:R-:W-:Y:S05]  /*02d0*/  @P0 EXIT ;  /* 0x000000000000094d */ /* 0x000fea0003800000 */
[----:B------:R-:W2:Y:S01]  /*02e0*/  S2UR UR5, SR_CgaCtaId ;  /* 0x00000000000579c3 */ /* 0x000ea20000008800 */
[----:B------:R-:W-:-:S07]  /*02f0*/  UMOV UR4, 0x400 ;  /* 0x0000040000047882 */ /* 0x000fce0000000000 */
[----:B------:R-:W3:Y:S01]  /*0300*/  LDC.64 R2, c[0x0][0x388] ;  /* 0x0000e200ff027b82 */ /* 0x000ee20000000a00 */
[----:B--2---:R-:W-:Y:S01]  /*0310*/  ULEA UR4, UR5, UR4, 0x18 ;  /* 0x0000000405047291 */ /* 0x004fe2000f8ec0ff */
[----:B---3--:R-:W-:-:S08]  /*0320*/  IMAD.WIDE.U32 R2, R11, 0x4, R2 ;  /* 0x000000040b027825 */ /* 0x008fd000078e0002 */
[----:B0-----:R-:W0:Y:S04]  /*0330*/  LDS R5, [UR4] ;  /* 0x00000004ff057984 */ /* 0x001e280008000800 */
[----:B0-----:R-:W-:Y:S01]  /*0340*/  STG.E desc[UR6][R2.64], R5 ;  /* 0x0000000502007986 */ /* 0x001fe2000c101906 */
[----:B------:R-:W-:Y:S05]  /*0350*/  EXIT ;  /* 0x000000000000794d */ /* 0x000fea0003800000 */
.L_x_17:
        /* <DEDUP_REMOVED lines=10> */
.L_x_122:


//--------------------- .text._ZN9summation6reduceILj8ELb0EEEvPiS1_j --------------------------
	.section	.text._ZN9summation6reduceILj8ELb0EEEvPiS1_j,"ax",@progbits
	.align	128
        .global         _ZN9summation6reduceILj8ELb0EEEvPiS1_j
        .type           _ZN9summation6reduceILj8ELb0EEEvPiS1_j,@function
        .size           _ZN9summation6reduceILj8ELb0EEEvPiS1_j,(.L_x_123 - _ZN9summation6reduceILj8ELb0EEEvPiS1_j)
        .other          _ZN9summation6reduceILj8ELb0EEEvPiS1_j,@"STO_CUDA_ENTRY STV_DEFAULT"
_ZN9summation6reduceILj8ELb0EEEvPiS1_j:
.text._ZN9summation6reduceILj8ELb0EEEvPiS1_j:
        /* <DEDUP_REMOVED lines=14> */
[----:B------:R-:W0:Y:S01]  /*00e0*/  LDC R12, c[0x0][0x370] ;  /* 0x0000dc00ff0c7b82 */ /* 0x000e220000000800 */
[----:B------:R-:W-:-:S07]  /*00f0*/  IMAD.MOV.U32 R9, RZ, RZ, R4 ;  /* 0x000000ffff097224 */ /* 0x000fce00078e0004 */
[----:B------:R-:W1:Y:S08]  /*0100*/  LDC R14, c[0x0][0x390] ;  /* 0x0000e400ff0e7b82 */ /* 0x000e700000000800 */
[----:B------:R-:W2:Y:S02]  /*0110*/  LDC.64 R2, c[0x0][0x380] ;  /* 0x0000e000ff027b82 */ /* 0x000ea40000000a00 */
.L_x_22:
[----:B------:R-:W-:Y:S01]  /*0120*/  IADD3 R7, PT, PT, R9, 0x8, RZ ;  /* 0x0000000809077810 */ /* 0x000fe20007ffe0ff */
[----:B------:R-:W-:Y:S03]  /*0130*/  BSSY.RECONVERGENT B1, `(.L_x_20) ;  /* 0x000000a000017945 */ /* 0x000fe60003800200 */
        /* <DEDUP_REMOVED lines=9> */
.L_x_21:
[----:B------:R-:W-:Y:S05]  /*01d0*/  BSYNC.RECONVERGENT B1 ;  /* 0x0000000000017941 */ /* 0x000fea0003800200 */
.L_x_20:
[----:B0-----:R-:W-:-:S05]  /*01e0*/  IMAD R9, R12, 0x10, R9 ;  /* 0x000000100c097824 */ /* 0x001fca00078e0209 */
[----:B------:R-:W-:-:S13]  /*01f0*/  ISETP.GE.U32.AND P0, PT, R9, R14, PT ;  /* 0x0000000e0900720c */ /* 0x000fda0003f06070 */
[----:B------:R-:W-:Y:S05]  /*0200*/  @!P0 BRA `(.L_x_22) ;  /* 0xfffffffc00c48947 */ /* 0x000fea000383ffff */
.L_x_19:
[----:B------:R-:W-:Y:S05]  /*0210*/  BSYNC.RECONVERGENT B0 ;  /* 0x0000000000007941 */ /* 0x000fea0003800200 */
.L_x_18:
[----:B------:R-:W-:Y:S01]  /*0220*/  BAR.SYNC.DEFER_BLOCKING 0x0 ;  /* 0x0000000000007b1d */ /* 0x000fe20000010000 */
[----:B------:R-:W-:-:S13]  /*0230*/  ISETP.GT.U32.AND P0, PT, R13, 0x1f, PT ;  /* 0x0000001f0d00780c */ /* 0x000fda0003f04070 */
[----:B------:R-:W-:Y:S05]  /*0240*/  @P0 EXIT ;  /* 0x000000000000094d */ /* 0x000fea0003800000 */
[----:B--2---:R-:W-:Y:S01]  /*0250*/  LDS R2, [R8+0x10] ;  /* 0x0000100008027984 */ /* 0x004fe20000000800 */
[----:B------:R-:W-:-:S03]  /*0260*/  ISETP.NE.AND P0, PT, R13, RZ, PT ;  /* 0x000000ff0d00720c */ /* 0x000fc60003f05270 */
[----:B------:R-:W0:Y:S02]  /*0270*/  LDS R3, [R8] ;  /* 0x0000000008037984 */ /* 0x000e240000000800 */
[----:B0-----:R-:W-:-:S05]  /*0280*/  IADD3 R3, PT, PT, R2, R3, RZ ;  /* 0x0000000302037210 */ /* 0x001fca0007ffe0ff */
[----:B------:R-:W-:Y:S04]  /*0290*/  STS [R8], R3 ;  /* 0x0000000308007388 */ /* 0x000fe80000000800 */
[----:B------:R-:W-:Y:S04]  /*02a0*/  LDS R2, [R8+0x8] ;  /* 0x0000080008027984 */ /* 0x000fe80000000800 */
[----:B------:R-:W0:Y:S02]  /*02b0*/  LDS R5, [R8] ;  /* 0x0000000008057984 */ /* 0x000e240000000800 */
        /* <DEDUP_REMOVED lines=12> */
[----:B------:R-:W2:Y:S04]  /*0380*/  LDS R5, [UR4] ;  /* 0x00000004ff057984 */ /* 0x000ea80008000800 */
[----:B--2---:R-:W-:Y:S01]  /*0390*/  STG.E desc[UR6][R2.64], R5 ;  /* 0x0000000502007986 */ /* 0x004fe2000c101906 */
[----:B------:R-:W-:Y:S05]  /*03a0*/  EXIT ;  /* 0x000000000000794d */ /* 0x000fea0003800000 */
.L_x_23:
        /* <DEDUP_REMOVED lines=13> */
.L_x_123:


//--------------------- .text._ZN9summation6reduceILj16ELb0EEEvPiS1_j --------------------------
	.section	.text._ZN9summation6reduceILj16ELb0EEEvPiS1_j,"ax",@progbits
	.align	128
        .global         _ZN9summation6reduceILj16ELb0EEEvPiS1_j
        .type           _ZN9summation6reduceILj16ELb0EEEvPiS1_j,@function
        .size           _ZN9summation6reduceILj16ELb0EEEvPiS1_j,(.L_x_124 - _ZN9summation6reduceILj16ELb0EEEvPiS1_j)
        .other          _ZN9summation6reduceILj16ELb0EEEvPiS1_j,@"STO_CUDA_ENTRY STV_DEFAULT"
_ZN9summation6reduceILj16ELb0EEEvPiS1_j:
.text._ZN9summation6reduceILj16ELb0EEEvPiS1_j:
        /* <DEDUP_REMOVED lines=17> */
.L_x_28:
        /* <DEDUP_REMOVED lines=11> */
.L_x_27:
[----:B------:R-:W-:Y:S05]  /*01c0*/  BSYNC.RECONVERGENT B1 ;  /* 0x0000000000017941 */ /* 0x000fea0003800200 */
.L_x_26:
[----:B0-----:R-:W-:-:S04]  /*01d0*/  LEA R3, R12, R3, 0x5 ;  /* 0x000000030c037211 */ /* 0x001fc800078e28ff */
[----:B------:R-:W-:-:S13]  /*01e0*/  ISETP.GE.U32.AND P0, PT, R3, R14, PT ;  /* 0x0000000e0300720c */ /* 0x000fda0003f06070 */
[----:B------:R-:W-:Y:S05]  /*01f0*/  @!P0 BRA `(.L_x_28) ;  /* 0xfffffffc00c48947 */ /* 0x000fea000383ffff */
.L_x_25:
[----:B------:R-:W-:Y:S05]  /*0200*/  BSYNC.RECONVERGENT B0 ;  /* 0x0000000000007941 */ /* 0x000fea0003800200 */
.L_x_24:
        /* <DEDUP_REMOVED lines=23> */
[----:B01----:R-:W0:Y:S01]  /*0380*/  LDC.64 R2, c[0x0][0x388] ;  /* 0x0000e200ff027b82 */ /* 0x003e220000000a00 */
[----:B--2---:R-:W-:Y:S01]  /*0390*/  ULEA UR4, UR5, UR4, 0x18 ;  /* 0x0000000405047291 */ /* 0x004fe2000f8ec0ff */
[----:B0-----:R-:W-:-:S08]  /*03a0*/  IMAD.WIDE.U32 R2, R0, 0x4, R2 ;  /* 0x0000000400027825 */ /* 0x001fd000078e0002 */
[----:B------:R-:W0:Y:S04]  /*03b0*/  LDS R5, [UR4] ;  /* 0x00000004ff057984 */ /* 0x000e280008000800 */
[----:B0-----:R-:W-:Y:S01]  /*03c0*/  STG.E desc[UR6][R2.64], R5 ;  /* 0x0000000502007986 */ /* 0x001fe2000c101906 */
[----:B------:R-:W-:Y:S05]  /*03d0*/  EXIT ;  /* 0x000000000000794d */ /* 0x000fea0003800000 */
.L_x_29:
        /* <DEDUP_REMOVED lines=10> */
.L_x_124:


//--------------------- .text._ZN9summation6reduceILj32ELb0EEEvPiS1_j --------------------------
	.section	.text._ZN9summation6reduceILj32ELb0EEEvPiS1_j,"ax",@progbits
	.align	128
        .global         _ZN9summation6reduceILj32ELb0EEEvPiS1_j
        .type           _ZN9summation6reduceILj32ELb0EEEvPiS1_j,@function
        .size           _ZN9summation6reduceILj32ELb0EEEvPiS1_j,(.L_x_125 - _ZN9summation6reduceILj32ELb0EEEvPiS1_j)
        .other          _ZN9summation6reduceILj32ELb0EEEvPiS1_j,@"STO_CUDA_ENTRY STV_DEFAULT"
_ZN9summation6reduceILj32ELb0EEEvPiS1_j:
.text._ZN9summation6reduceILj32ELb0EEEvPiS1_j:
        /* <DEDUP_REMOVED lines=18> */
.L_x_34:
        /* <DEDUP_REMOVED lines=11> */
.L_x_33:
[----:B------:R-:W-:Y:S05]  /*01d0*/  BSYNC.RECONVERGENT B1 ;  /* 0x0000000000017941 */ /* 0x000fea0003800200 */
.L_x_32:
[----:B0-----:R-:W-:-:S05]  /*01e0*/  IMAD R11, R12, 0x40, R11 ;  /* 0x000000400c0b7824 */ /* 0x001fca00078e020b */
[----:B------:R-:W-:-:S13]  /*01f0*/  ISETP.GE.U32.AND P0, PT, R11, R14, PT ;  /* 0x0000000e0b00720c */ /* 0x000fda0003f06070 */
[----:B------:R-:W-:Y:S05]  /*0200*/  @!P0 BRA `(.L_x_34) ;  /* 0xfffffffc00c48947 */ /* 0x000fea000383ffff */
.L_x_31:
[----:B------:R-:W-:Y:S05]  /*0210*/  BSYNC.RECONVERGENT B0 ;  /* 0x0000000000007941 */ /* 0x000fea0003800200 */
.L_x_30:
        /* <DEDUP_REMOVED lines=33> */
.L_x_35:
        /* <DEDUP_REMOVED lines=13> */
.L_x_125:


//--------------------- .text._ZN9summation6reduceILj64ELb0EEEvPiS1_j --------------------------
	.section	.text._ZN9summation6reduceILj64ELb0EEEvPiS1_j,"ax",@progbits
	.align	128
        .global         _ZN9summation6reduceILj64ELb0EEEvPiS1_j
        .type           _ZN9summation6reduceILj64ELb0EEEvPiS1_j,@function
        .size           _ZN9summation6reduceILj64ELb0EEEvPiS1_j,(.L_x_126 - _ZN9summation6reduceILj64ELb0EEEvPiS1_j)
        .other          _ZN9summation6reduceILj64ELb0EEEvPiS1_j,@"STO_CUDA_ENTRY STV_DEFAULT"
_ZN9summation6reduceILj64ELb0EEEvPiS1_j:
.text._ZN9summation6reduceILj64ELb0EEEvPiS1_j:
        /* <DEDUP_REMOVED lines=18> */
.L_x_40:
        /* <DEDUP_REMOVED lines=11> */
.L_x_39:
[----:B------:R-:W-:Y:S05]  /*01d0*/  BSYNC.RECONVERGENT B1 ;  /* 0x0000000000017941 */ /* 0x000fea0003800200 */
.L_x_38:
[----:B0-----:R-:W-:-:S05]  /*01e0*/  IMAD R11, R12, 0x80, R11 ;  /* 0x000000800c0b7824 */ /* 0x001fca00078e020b */
[----:B------:R-:W-:-:S13]  /*01f0*/  ISETP.GE.U32.AND P0, PT, R11, R14, PT ;  /* 0x0000000e0b00720c */ /* 0x000fda0003f06070 */
[----:B------:R-:W-:Y:S05]  /*0200*/  @!P0 BRA `(.L_x_40) ;  /* 0xfffffffc00c48947 */ /* 0x000fea000383ffff */
.L_x_37:
[----:B------:R-:W-:Y:S05]  /*0210*/  BSYNC.RECONVERGENT B0 ;  /* 0x0000000000007941 */ /* 0x000fea0003800200 */
.L_x_36:
[----:B------:R-:W-:Y:S01]  /*0220*/  BAR.SYNC.DEFER_BLOCKING 0x0 ;  /* 0x0000000000007b1d */ /* 0x000fe20000010000 */
[----:B------:R-:W-:-:S13]  /*0230*/  ISETP.GT.U32.AND P0, PT, R3, 0x1f, PT ;  /* 0x0000001f0300780c */ /* 0x000fda0003f04070 */
[----:B------:R-:W-:Y:S05]  /*0240*/  @P0 EXIT ;  /* 0x000000000000094d */ /* 0x000fea0003800000 */
[----:B--2---:R-:W-:Y:S01]  /*0250*/  LDS R4, [R2+0x80] ;  /* 0x0000800002047984 */ /* 0x004fe20000000800 */
[----:B------:R-:W-:-:S03]  /*0260*/  ISETP.NE.AND P0, PT, R3, RZ, PT ;  /* 0x000000ff0300720c */ /* 0x000fc60003f05270 */
        /* <DEDUP_REMOVED lines=32> */
.L_x_41:
        /* <DEDUP_REMOVED lines=9> */
.L_x_126:


//--------------------- .text._ZN9summation6reduceILj128ELb0EEEvPiS1_j --------------------------
	.section	.text._ZN9summation6reduceILj128ELb0EEEvPiS1_j,"ax",@progbits
	.align	128
        .global         _ZN9summation6reduceILj128ELb0EEEvPiS1_j
        .type           _ZN9summation6reduceILj128ELb0EEEvPiS1_j,@function
        .size           _ZN9summation6reduceILj128ELb0EEEvPiS1_j,(.L_x_127 - _ZN9summation6reduceILj128ELb0EEEvPiS1_j)
        .other          _ZN9summation6reduceILj128ELb0EEEvPiS1_j,@"STO_CUDA_ENTRY STV_DEFAULT"
_ZN9summation6reduceILj128ELb0EEEvPiS1_j:
.text._ZN9summation6reduceILj128ELb0EEEvPiS1_j:
        /* <DEDUP_REMOVED lines=18> */
.L_x_46:
        /* <DEDUP_REMOVED lines=11> */
.L_x_45:
[----:B------:R-:W-:Y:S05]  /*01d0*/  BSYNC.RECONVERGENT B1 ;  /* 0x0000000000017941 */ /* 0x000fea0003800200 */
.L_x_44:
[----:B0-----:R-:W-:-:S05]  /*01e0*/  IMAD R11, R12, 0x100, R11 ;  /* 0x000001000c0b7824 */ /* 0x001fca00078e020b */
[----:B------:R-:W-:-:S13]  /*01f0*/  ISETP.GE.U32.AND P0, PT, R11, R14, PT ;  /* 0x0000000e0b00720c */ /* 0x000fda0003f06070 */
[----:B------:R-:W-:Y:S05]  /*0200*/  @!P0 BRA `(.L_x_46) ;  /* 0xfffffffc00c48947 */ /* 0x000fea000383ffff */
.L_x_43:
[----:B------:R-:W-:Y:S05]  /*0210*/  BSYNC.RECONVERGENT B0 ;  /* 0x0000000000007941 */ /* 0x000fea0003800200 */
.L_x_42:
[----:B------:R-:W-:Y:S01]  /*0220*/  BAR.SYNC.DEFER_BLOCKING 0x0 ;  /* 0x0000000000007b1d */ /* 0x000fe20000010000 */
[C---:B------:R-:W-:Y:S02]  /*0230*/  ISETP.GT.U32.AND P0, PT, R3.reuse, 0x3f, PT ;  /* 0x0000003f0300780c */ /* 0x040fe40003f04070 */
[----:B------:R-:W-:-:S11]  /*0240*/  ISETP.GT.U32.AND P1, PT, R3, 0x1f, PT ;  /* 0x0000001f0300780c */ /* 0x000fd60003f24070 */
[----:B--2---:R-:W-:Y:S04]  /*0250*/  @!P0 LDS R4, [R2+0x100] ;  /* 0x0001000002048984 */ /* 0x004fe80000000800 */
[----:B------:R-:W0:Y:S02]  /*0260*/  @!P0 LDS R5, [R2] ;  /* 0x0000000002058984 */ /* 0x000e240000000800 */
[----:B0-----:R-:W-:-:S05]  /*0270*/  @!P0 IMAD.IADD R5, R4, 0x1, R5 ;  /* 0x0000000104058824 */ /* 0x001fca00078e0205 */
[----:B------:R0:W-:Y:S01]  /*0280*/  @!P0 STS [R2], R5 ;  /* 0x0000000502008388 */ /* 0x0001e20000000800 */
[----:B------:R-:W-:Y:S06]  /*0290*/  BAR.SYNC.DEFER_BLOCKING 0x0 ;  /* 0x0000000000007b1d */ /* 0x000fec0000010000 */
[----:B------:R-:W-:Y:S05]  /*02a0*/  @P1 EXIT ;  /* 0x000000000000194d */ /* 0x000fea0003800000 */
[----:B------:R-:W-:Y:S01]  /*02b0*/  LDS R4, [R2+0x80] ;  /* 0x0000800002047984 */ /* 0x000fe20000000800 */
[----:B------:R-:W-:-:S03]  /*02c0*/  ISETP.NE.AND P0, PT, R3, RZ, PT ;  /* 0x000000ff0300720c */ /* 0x000fc60003f05270 */
[----:B0-----:R-:W0:Y:S02]  /*02d0*/  LDS R5, [R2] ;  /* 0x0000000002057984 */ /* 0x001e240000000800 */
        /* <DEDUP_REMOVED lines=31> */
.L_x_47:
        /* <DEDUP_REMOVED lines=11> */
.L_x_127:


//--------------------- .text._ZN9summation6reduceILj256ELb0EEEvPiS1_j --------------------------
	.section	.text._ZN9summation6reduceILj256ELb0EEEvPiS1_j,"ax",@progbits
	.align	128
        .global         _ZN9summation6reduceILj256ELb0EEEvPiS1_j
        .type           _ZN9summation6reduceILj256ELb0EEEvPiS1_j,@function
        .size           _ZN9summation6reduceILj256ELb0EEEvPiS1_j,(.L_x_128 - _ZN9summation6reduceILj256ELb0EEEvPiS1_j)
        .other          _ZN9summation6reduceILj256ELb0EEEvPiS1_j,@"STO_CUDA_ENTRY STV_DEFAULT"
_ZN9summation6reduceILj256ELb0EEEvPiS1_j:
.text._ZN9summation6reduceILj256ELb0EEEvPiS1_j:
        /* <DEDUP_REMOVED lines=18> */
.L_x_52:
        /* <DEDUP_REMOVED lines=11> */
.L_x_51:
[----:B------:R-:W-:Y:S05]  /*01d0*/  BSYNC.RECONVERGENT B1 ;  /* 0x0000000000017941 */ /* 0x000fea0003800200 */
.L_x_50:
[----:B0-----:R-:W-:-:S04]  /*01e0*/  LEA R11, R12, R11, 0x9 ;  /* 0x0000000b0c0b7211 */ /* 0x001fc800078e48ff */
[----:B------:R-:W-:-:S13]  /*01f0*/  ISETP.GE.U32.AND P0, PT, R11, R14, PT ;  /* 0x0000000e0b00720c */ /* 0x000fda0003f06070 */
[----:B------:R-:W-:Y:S05]  /*0200*/  @!P0 BRA `(.L_x_52) ;  /* 0xfffffffc00c48947 */ /* 0x000fea000383ffff */
.L_x_49:
[----:B------:R-:W-:Y:S05]  /*0210*/  BSYNC.RECONVERGENT B0 ;  /* 0x0000000000007941 */ /* 0x000fea0003800200 */
.L_x_48:
[----:B------:R-:W-:Y:S01]  /*0220*/  BAR.SYNC.DEFER_BLOCKING 0x0 ;  /* 0x0000000000007b1d */ /* 0x000fe20000010000 */
[C---:B------:R-:W-:Y:S02]  /*0230*/  ISETP.GT.U32.AND P1, PT, R3.reuse, 0x7f, PT ;  /* 0x0000007f0300780c */ /* 0x040fe40003f24070 */
[----:B------:R-:W-:-:S11]  /*0240*/  ISETP.GT.U32.AND P0, PT, R3, 0x3f, PT ;  /* 0x0000003f0300780c */ /* 0x000fd60003f04070 */
[----:B--2---:R-:W-:Y:S04]  /*0250*/  @!P1 LDS R4, [R2+0x200] ;  /* 0x0002000002049984 */ /* 0x004fe80000000800 */
[----:B------:R-:W0:Y:S02]  /*0260*/  @!P1 LDS R5, [R2] ;  /* 0x0000000002059984 */ /* 0x000e240000000800 */
[----:B0-----:R-:W-:-:S05]  /*0270*/  @!P1 IMAD.IADD R5, R4, 0x1, R5 ;  /* 0x0000000104059824 */ /* 0x001fca00078e0205 */
[----:B------:R-:W-:Y:S01]  /*0280*/  @!P1 STS [R2], R5 ;  /* 0x0000000502009388 */ /* 0x000fe20000000800 */
[----:B------:R-:W-:Y:S01]  /*0290*/  BAR.SYNC.DEFER_BLOCKING 0x0 ;  /* 0x0000000000007b1d */ /* 0x000fe20000010000 */
[----:B------:R-:W-:-:S05]  /*02a0*/  ISETP.GT.U32.AND P1, PT, R3, 0x1f, PT ;  /* 0x0000001f0300780c */ /* 0x000fca0003f24070 */
[----:B------:R-:W-:Y:S04]  /*02b0*/  @!P0 LDS R4, [R2+0x100] ;  /* 0x0001000002048984 */ /* 0x000fe80000000800 */
[----:B------:R-:W0:Y:S02]  /*02c0*/  @!P0 LDS R7, [R2] ;  /* 0x0000000002078984 */ /* 0x000e240000000800 */
[----:B0-----:R-:W-:-:S05]  /*02d0*/  @!P0 IMAD.IADD R7, R4, 0x1, R7 ;  /* 0x0000000104078824 */ /* 0x001fca00078e0207 */
[----:B------:R0:W-:Y:S01]  /*02e0*/  @!P0 STS [R2], R7 ;  /* 0x0000000702008388 */ /* 0x0001e20000000800 */
[----:B------:R-:W-:Y:S06]  /*02f0*/  BAR.SYNC.DEFER_BLOCKING 0x0 ;  /* 0x0000000000007b1d */ /* 0x000fec0000010000 */
[----:B------:R-:W-:Y:S05]  /*0300*/  @P1 EXIT ;  /* 0x000000000000194d */ /* 0x000fea0003800000 */
[----:B------:R-:W-:Y:S01]  /*0310*/  LDS R4, [R2+0x80] ;  /* 0x0000800002047984 */ /* 0x000fe20000000800 */
[----:B------:R-:W-:-:S03]  /*0320*/  ISETP.NE.AND P0, PT, R3, RZ, PT ;  /* 0x000000ff0300720c */ /* 0x000fc60003f05270 */
[----:B------:R-:W2:Y:S02]  /*0330*/  LDS R5, [R2] ;  /* 0x0000000002057984 */ /* 0x000ea40000000800 */
[----:B--2---:R-:W-:-:S05]  /*0340*/  IADD3 R5, PT, PT, R4, R5, RZ ;  /* 0x0000000504057210 */ /* 0x004fca0007ffe0ff */
[----:B------:R-:W-:Y:S04]  /*0350*/  STS [R2], R5 ;  /* 0x0000000502007388 */ /* 0x000fe80000000800 */
[----:B------:R-:W-:Y:S04]  /*0360*/  LDS R4, [R2+0x40] ;  /* 0x0000400002047984 */ /* 0x000fe80000000800 */
[----:B0-----:R-:W0:Y:S02]  /*0370*/  LDS R7, [R2] ;  /* 0x0000000002077984 */ /* 0x001e240000000800 */
        /* <DEDUP_REMOVED lines=27> */
.L_x_53:
        /* <DEDUP_REMOVED lines=13> */
.L_x_128:


//--------------------- .text._ZN9summation6reduceILj512ELb0EEEvPiS1_j --------------------------
	.section	.text._ZN9summation6reduceILj512ELb0EEEvPiS1_j,"ax",@progbits
	.align	128
        .global         _ZN9summation6reduceILj512ELb0EEEvPiS1_j
        .type           _ZN9summation6reduceILj512ELb0EEEvPiS1_j,@function
        .size           _ZN9summation6reduceILj512ELb0EEEvPiS1_j,(.L_x_129 - _ZN9summation6reduceILj512ELb0EEEvPiS1_j)
        .other          _ZN9summation6reduceILj512ELb0EEEvPiS1_j,@"STO_CUDA_ENTRY STV_DEFAULT"
_ZN9summation6reduceILj512ELb0EEEvPiS1_j:
.text._ZN9summation6reduceILj512ELb0EEEvPiS1_j:
        /* <DEDUP_REMOVED lines=10> */
[----:B---3--:R-:W-:-:S04]  /*00a0*/  IMAD.SHL.U32 R4, R0, 0x400, RZ ;  /* 0x0000040000047824 */ /* 0x008fc800078e00ff */
[----:B------:R1:W-:Y:S01]  /*00b0*/  STS [R2], RZ ;  /* 0x000000ff02007388 */ /* 0x0003e20000000800 */
[----:B------:R-:W-:-:S04]  /*00c0*/  LOP3.LUT R6, R4, R3, RZ, 0xfc, !PT ;  /* 0x0000000304067212 */ /* 0x000fc800078efcff */
[----:B0-----:R-:W-:-:S13]  /*00d0*/  ISETP.GE.U32.AND P0, PT, R6, UR5, PT ;  /* 0x0000000506007c0c */ /* 0x001fda000bf06070 */
[----:B-12---:R-:W-:Y:S05]  /*00e0*/  @P0 BRA `(.L_x_55) ;  /* 0x00000000004c0947 */ /* 0x006fea0003800000 */
[----:B------:R-:W0:Y:S01]  /*00f0*/  LDC R12, c[0x0][0x370] ;  /* 0x0000dc00ff0c7b82 */ /* 0x000e220000000800 */
[----:B------:R-:W-:-:S07]  /*0100*/  IMAD.MOV.U32 R11, RZ, RZ, R6 ;  /* 0x000000ffff0b7224 */ /* 0x000fce00078e0006 */
[----:B------:R-:W1:Y:S08]  /*0110*/  LDC R14, c[0x0][0x390] ;  /* 0x0000e400ff0e7b82 */ /* 0x000e700000000800 */
[----:B------:R-:W2:Y:S02]  /*0120*/  LDC.64 R4, c[0x0][0x380] ;  /* 0x0000e000ff047b82 */ /* 0x000ea40000000a00 */
.L_x_58:
        /* <DEDUP_REMOVED lines=11> */
.L_x_57:
[----:B------:R-:W-:Y:S05]  /*01e0*/  BSYNC.RECONVERGENT B1 ;  /* 0x0000000000017941 */ /* 0x000fea0003800200 */
.L_x_56:
[----:B0-----:R-:W-:-:S04]  /*01f0*/  LEA R11, R12, R11, 0xa ;  /* 0x0000000b0c0b7211 */ /* 0x001fc800078e50ff */
[----:B------:R-:W-:-:S13]  /*0200*/  ISETP.GE.U32.AND P0, PT, R11, R14, PT ;  /* 0x0000000e0b00720c */ /* 0x000fda0003f06070 */
[----:B------:R-:W-:Y:S05]  /*0210*/  @!P0 BRA `(.L_x_58) ;  /* 0xfffffffc00c48947 */ /* 0x000fea000383ffff */
.L_x_55:
[----:B------:R-:W-:Y:S05]  /*0220*/  BSYNC.RECONVERGENT B0 ;  /* 0x0000000000007941 */ /* 0x000fea0003800200 */
.L_x_54:
        /* <DEDUP_REMOVED lines=12> */
[----:B------:R-:W-:Y:S01]  /*02f0*/  @!P0 STS [R2], R7 ;  /* 0x0000000702008388 */ /* 0x000fe20000000800 */
[----:B------:R-:W-:Y:S01]  /*0300*/  BAR.SYNC.DEFER_BLOCKING 0x0 ;  /* 0x0000000000007b1d */ /* 0x000fe20000010000 */
[----:B------:R-:W-:-:S05]  /*0310*/  ISETP.GT.U32.AND P0, PT, R3, 0x1f, PT ;  /* 0x0000001f0300780c */ /* 0x000fca0003f04070 */
[----:B------:R-:W-:Y:S04]  /*0320*/  @!P1 LDS R4, [R2+0x100] ;  /* 0x0001000002049984 */ /* 0x000fe80000000800 */
[----:B------:R-:W0:Y:S02]  /*0330*/  @!P1 LDS R9, [R2] ;  /* 0x0000000002099984 */ /* 0x000e240000000800 */
[----:B0-----:R-:W-:-:S05]  /*0340*/  @!P1 IADD3 R9, PT, PT, R4, R9, RZ ;  /* 0x0000000904099210 */ /* 0x001fca0007ffe0ff */
[----:B------:R0:W-:Y:S01]  /*0350*/  @!P1 STS [R2], R9 ;  /* 0x0000000902009388 */ /* 0x0001e20000000800 */
[----:B------:R-:W-:Y:S06]  /*0360*/  BAR.SYNC.DEFER_BLOCKING 0x0 ;  /* 0x0000000000007b1d */ /* 0x000fec0000010000 */
[----:B------:R-:W-:Y:S05]  /*0370*/  @P0 EXIT ;  /* 0x000000000000094d */ /* 0x000fea0003800000 */
[----:B------:R-:W-:Y:S01]  /*0380*/  LDS R4, [R2+0x80] ;  /* 0x0000800002047984 */ /* 0x000fe20000000800 */
[----:B------:R-:W-:-:S03]  /*0390*/  ISETP.NE.AND P0, PT, R3, RZ, PT ;  /* 0x000000ff0300720c */ /* 0x000fc60003f05270 */
[----:B------:R-:W2:Y:S02]  /*03a0*/  LDS R5, [R2] ;  /* 0x0000000002057984 */ /* 0x000ea40000000800 */
[----:B--2---:R-:W-:-:S05]  /*03b0*/  IMAD.IADD R5, R4, 0x1, R5 ;  /* 0x0000000104057824 */ /* 0x004fca00078e0205 */
[----:B------:R-:W-:Y:S04]  /*03c0*/  STS [R2], R5 ;  /* 0x0000000502007388 */ /* 0x000fe80000000800 */
[----:B------:R-:W-:Y:S04]  /*03d0*/  LDS R4, [R2+0x40] ;  /* 0x0000400002047984 */ /* 0x000fe80000000800 */
[----:B------:R-:W2:Y:S02]  /*03e0*/  LDS R7, [R2] ;  /* 0x0000000002077984 */ /* 0x000ea40000000800 */
[----:B--2---:R-:W-:-:S05]  /*03f0*/  IMAD.IADD R7, R4, 0x1, R7 ;  /* 0x0000000104077824 */ /* 0x004fca00078e0207 */
[----:B------:R-:W-:Y:S04]  /*0400*/  STS [R2], R7 ;  /* 0x0000000702007388 */ /* 0x000fe80000000800 */
[----:B------:R-:W-:Y:S04]  /*0410*/  LDS R4, [R2+0x20] ;  /* 0x0000200002047984 */ /* 0x000fe80000000800 */
        /* <DEDUP_REMOVED lines=24> */
.L_x_59:
        /* <DEDUP_REMOVED lines=14> */
.L_x_129:


//--------------------- .text._ZN9summation6reduceILj1024ELb0EEEvPiS1_j --------------------------
	.section	.text._ZN9summation6reduceILj1024ELb0EEEvPiS1_j,"ax",@progbits
	.align	128
        .global         _ZN9summation6reduceILj1024ELb0EEEvPiS1_j
        .type           _ZN9summation6reduceILj1024ELb0EEEvPiS1_j,@function
        .size           _ZN9summation6reduceILj1024ELb0EEEvPiS1_j,(.L_x_130 - _ZN9summation6reduceILj1024ELb0EEEvPiS1_j)
        .other          _ZN9summation6reduceILj1024ELb0EEEvPiS1_j,@"STO_CUDA_ENTRY STV_DEFAULT"
_ZN9summation6reduceILj1024ELb0EEEvPiS1_j:
.text._ZN9summation6reduceILj1024ELb0EEEvPiS1_j:
        /* <DEDUP_REMOVED lines=19> */
.L_x_64:
        /* <DEDUP_REMOVED lines=11> */
.L_x_63:
[----:B------:R-:W-:Y:S05]  /*01e0*/  BSYNC.RECONVERGENT B1 ;  /* 0x0000000000017941 */ /* 0x000fea0003800200 */
.L_x_62:
[----:B0-----:R-:W-:-:S04]  /*01f0*/  LEA R11, R12, R11, 0xb ;  /* 0x0000000b0c0b7211 */ /* 0x001fc800078e58ff */
[----:B------:R-:W-:-:S13]  /*0200*/  ISETP.GE.U32.AND P0, PT, R11, R14, PT ;  /* 0x0000000e0b00720c */ /* 0x000fda0003f06070 */
[----:B------:R-:W-:Y:S05]  /*0210*/  @!P0 BRA `(.L_x_64) ;  /* 0xfffffffc00c48947 */ /* 0x000fea000383ffff */
.L_x_61:
[----:B------:R-:W-:Y:S05]  /*0220*/  BSYNC.RECONVERGENT B0 ;  /* 0x0000000000007941 */ /* 0x000fea0003800200 */
.L_x_60:
        /* <DEDUP_REMOVED lines=61> */
.L_x_65:
        /* <DEDUP_REMOVED lines=16> */
.L_x_130:


//--------------------- .text._ZN9summation6reduceILj2048ELb0EEEvPiS1_j --------------------------
	.section	.text._ZN9summation6reduceILj2048ELb0EEEvPiS1_j,"ax",@progbits
	.align	128
        .global         _ZN9summation6reduceILj2048ELb0EEEvPiS1_j
        .type           _ZN9summation6reduceILj2048ELb0EEEvPiS1_j,@function
        .size           _ZN9summation6reduceILj2048ELb0EEEvPiS1_j,(.L_x_131 - _ZN9summation6reduceILj2048ELb0EEEvPiS1_j)
        .other          _ZN9summation6reduceILj2048ELb0EEEvPiS1_j,@"STO_CUDA_ENTRY STV_DEFAULT"
_ZN9summation6reduceILj2048ELb0EEEvPiS1_j:
.text._ZN9summation6reduceILj2048ELb0EEEvPiS1_j:
        /* <DEDUP_REMOVED lines=19> */
.L_x_70:
        /* <DEDUP_REMOVED lines=11> */
.L_x_69:
[----:B------:R-:W-:Y:S05]  /*01e0*/  BSYNC.RECONVERGENT B1 ;  /* 0x0000000000017941 */ /* 0x000fea0003800200 */
.L_x_68:
[----:B0-----:R-:W-:-:S04]  /*01f0*/  LEA R11, R12, R11, 0xc ;  /* 0x0000000b0c0b7211 */ /* 0x001fc800078e60ff */
[----:B------:R-:W-:-:S13]  /*0200*/  ISETP.GE.U32.AND P0, PT, R11, R14, PT ;  /* 0x0000000e0b00720c */ /* 0x000fda0003f06070 */
[----:B------:R-:W-:Y:S05]  /*0210*/  @!P0 BRA `(.L_x_70) ;  /* 0xfffffffc00c48947 */ /* 0x000fea000383ffff */
.L_x_67:
[----:B------:R-:W-:Y:S05]  /*0220*/  BSYNC.RECONVERGENT B0 ;  /* 0x0000000000007941 */ /* 0x000fea0003800200 */
.L_x_66:
[----:B------:R-:W-:Y:S01]  /*0230*/  BAR.SYNC.DEFER_BLOCKING 0x0 ;  /* 0x0000000000007b1d */ /* 0x000fe20000010000 */
[C---:B------:R-:W-:Y:S02]  /*0240*/  ISETP.GT.U32.AND P0, PT, R2.reuse, 0x1ff, PT ;  /* 0x000001ff0200780c */ /* 0x040fe40003f04070 */
[----:B------:R-:W-:-:S03]  /*0250*/  ISETP.GT.U32.AND P1, PT, R2, 0xff, PT ;  /* 0x000000ff0200780c */ /* 0x000fc60003f24070 */
[----:B--2---:R-:W-:Y:S04]  /*0260*/  LDS R4, [R3+0x1000] ;  /* 0x0010000003047984 */ /* 0x004fe80000000800 */
[----:B------:R-:W0:Y:S02]  /*0270*/  LDS R5, [R3] ;  /* 0x0000000003057984 */ /* 0x000e240000000800 */
[----:B0-----:R-:W-:-:S05]  /*0280*/  IMAD.IADD R4, R4, 0x1, R5 ;  /* 0x0000000104047824 */ /* 0x001fca00078e0205 */
[----:B------:R-:W-:Y:S01]  /*0290*/  STS [R3], R4 ;  /* 0x0000000403007388 */ /* 0x000fe20000000800 */
[----:B------:R-:W-:Y:S06]  /*02a0*/  BAR.SYNC.DEFER_BLOCKING 0x0 ;  /* 0x0000000000007b1d */ /* 0x000fec0000010000 */
        /* <DEDUP_REMOVED lines=38> */
[----:B-1----:R-:W0:Y:S02]  /*0510*/  LDS R10, [R3] ;  /* 0x00000000030a7984 */ /* 0x002e240000000800 */
        /* <DEDUP_REMOVED lines=11> */
[----:B------:R-:W1:Y:S01]  /*05d0*/  S2UR UR5, SR_CgaCtaId ;  /* 0x00000000000579c3 */ /* 0x000e620000008800 */
[----:B------:R-:W-:-:S07]  /*05e0*/  UMOV UR4, 0x400 ;  /* 0x0000040000047882 */ /* 0x000fce0000000000 */
[----:B0-----:R-:W0:Y:S01]  /*05f0*/  LDC.64 R2, c[0x0][0x388] ;  /* 0x0000e200ff027b82 */ /* 0x001e220000000a00 */
[----:B-1----:R-:W-:Y:S01]  /*0600*/  ULEA UR4, UR5, UR4, 0x18 ;  /* 0x0000000405047291 */ /* 0x002fe2000f8ec0ff */
[----:B0-----:R-:W-:-:S08]  /*0610*/  IMAD.WIDE.U32 R2, R0, 0x4, R2 ;  /* 0x0000000400027825 */ /* 0x001fd000078e0002 */
[----:B------:R-:W0:Y:S04]  /*0620*/  LDS R5, [UR4] ;  /* 0x00000004ff057984 */ /* 0x000e280008000800 */
[----:B0-----:R-:W-:Y:S01]  /*0630*/  STG.E desc[UR6][R2.64], R5 ;  /* 0x0000000502007986 */ /* 0x001fe2000c101906 */
[----:B------:R-:W-:Y:S05]  /*0640*/  EXIT ;  /* 0x000000000000794d */ /* 0x000fea0003800000 */
.L_x_71:
        /* <DEDUP_REMOVED lines=11> */
.L_x_131:


//--------------------- .text._ZN9summation6reduceILj1ELb1EEEvPiS1_j --------------------------
	.section	.text._ZN9summation6reduceILj1ELb1EEEvPiS1_j,"ax",@progbits
	.align	128
        .global         _ZN9summation6reduceILj1ELb1EEEvPiS1_j
        .type           _ZN9summation6reduceILj1ELb1EEEvPiS1_j,@function
        .size           _ZN9summation6reduceILj1ELb1EEEvPiS1_j,(.L_x_132 - _ZN9summation6reduceILj1ELb1EEEvPiS1_j)
        .other          _ZN9summation6reduceILj1ELb1EEEvPiS1_j,@"STO_CUDA_ENTRY STV_DEFAULT"
_ZN9summation6reduceILj1ELb1EEEvPiS1_j:
.text._ZN9summation6reduceILj1ELb1EEEvPiS1_j:
[----:B------:R-:W-:Y:S01]  /*0000*/  LDC R1, c[0x0][0x37c] ;  /* 0x0000df00ff017b82 */ /* 0x000fe20000000800 */
[----:B------:R-:W0:Y:S07]  /*0010*/  S2R R6, SR_TID.X ;  /* 0x0000000000067919 */ /* 0x000e2e0000002100 */
[----:B------:R-:W1:Y:S01]  /*0020*/  S2UR UR5, SR_CgaCtaId ;  /* 0x00000000000579c3 */ /* 0x000e620000008800 */
[----:B------:R-:W2:Y:S01]  /*0030*/  LDCU UR8, c[0x0][0x390] ;  /* 0x00007200ff0877ac */ /* 0x000ea20008000800 */
[----:B------:R-:W-:Y:S01]  /*0040*/  BSSY.RECONVERGENT B0, `(.L_x_72) ;  /* 0x0000016000007945 */ /* 0x000fe20003800200 */
[----:B------:R-:W3:Y:S01]  /*0050*/  S2R R11, SR_CTAID.X ;  /* 0x00000000000b7919 */ /* 0x000ee20000002500 */
[----:B------:R-:W-:Y:S01]  /*0060*/  UMOV UR4, 0x400 ;  /* 0x0000040000047882 */ /* 0x000fe20000000000 */
[----:B------:R-:W4:Y:S01]  /*0070*/  LDCU.64 UR6, c[0x0][0x358] ;  /* 0x00006b00ff0677ac */ /* 0x000f220008000a00 */
[----:B-1----:R-:W-:Y:S01]  /*0080*/  ULEA UR4, UR5, UR4, 0x18 ;  /* 0x0000000405047291 */ /* 0x002fe2000f8ec0ff */
[----:B0-----:R-:W-:Y:S01]  /*0090*/  ISETP.NE.AND P0, PT, R6, RZ, PT ;  /* 0x000000ff0600720c */ /* 0x001fe20003f05270 */
[----:B---3--:R-:W-:-:S04]  /*00a0*/  IMAD R0, R11, 0x2, R6 ;  /* 0x000000020b007824 */ /* 0x008fc800078e0206 */
[----:B------:R-:W-:Y:S02]  /*00b0*/  LEA R6, R6, UR4, 0x2 ;  /* 0x0000000406067c11 */ /* 0x000fe4000f8e10ff */
[----:B--2---:R-:W-:-:S03]  /*00c0*/  ISETP.GE.U32.AND P1, PT, R0, UR8, PT ;  /* 0x0000000800007c0c */ /* 0x004fc6000bf26070 */
[----:B------:R0:W-:Y:S10]  /*00d0*/  STS [R6], RZ ;  /* 0x000000ff06007388 */ /* 0x0001f40000000800 */
[----:B0---4-:R-:W-:Y:S05]  /*00e0*/  @P1 BRA `(.L_x_73) ;  /* 0x00000000002c1947 */ /* 0x011fea0003800000 */
[----:B------:R-:W0:Y:S08]  /*00f0*/  LDC R13, c[0x0][0x370] ;  /* 0x0000dc00ff0d7b82 */ /* 0x000e300000000800 */
[----:B------:R-:W1:Y:S02]  /*0100*/  LDC.64 R4, c[0x0][0x380] ;  /* 0x0000e000ff047b82 */ /* 0x000e640000000a00 */
.L_x_74:
[----:B-1----:R-:W-:Y:S01]  /*0110*/  IMAD.WIDE.U32 R2, R0, 0x4, R4 ;  /* 0x0000000400027825 */ /* 0x002fe200078e0004 */
[----:B------:R-:W1:Y:S04]  /*0120*/  LDS R9, [R6] ;  /* 0x0000000006097984 */ /* 0x000e680000000800 */
[----:B--2---:R-:W1:Y:S04]  /*0130*/  LDG.E R7, desc[UR6][R2.64] ;  /* 0x0000000602077981 */ /* 0x004e68000c1e1900 */
[----:B------:R-:W1:Y:S01]  /*0140*/  LDG.E R8, desc[UR6][R2.64+0x4] ;  /* 0x0000040602087981 */ /* 0x000e62000c1e1900 */
[----:B0-----:R-:W-:-:S05]  /*0150*/  IMAD R0, R13, 0x2, R0 ;  /* 0x000000020d007824 */ /* 0x001fca00078e0200 */
[----:B------:R-:W-:Y:S02]  /*0160*/  ISETP.GE.U32.AND P1, PT, R0, UR8, PT ;  /* 0x0000000800007c0c */ /* 0x000fe4000bf26070 */
[----:B-1----:R-:W-:-:S05]  /*0170*/  IADD3 R7, PT, PT, R9, R8, R7 ;  /* 0x0000000809077210 */ /* 0x002fca0007ffe007 */
[----:B------:R2:W-:Y:S06]  /*0180*/  STS [R6], R7 ;  /* 0x0000000706007388 */ /* 0x0005ec0000000800 */
[----:B------:R-:W-:Y:S05]  /*0190*/  @!P1 BRA `(.L_x_74) ;  /* 0xfffffffc00dc9947 */ /* 0x000fea000383ffff */
.L_x_73:
[----:B------:R-:W-:Y:S05]  /*01a0*/  BSYNC.RECONVERGENT B0 ;  /* 0x0000000000007941 */ /* 0x000fea0003800200 */
.L_x_72:
[----:B------:R-:W-:Y:S06]  /*01b0*/  BAR.SYNC.DEFER_BLOCKING 0x0 ;  /* 0x0000000000007b1d */ /* 0x000fec0000010000 */
[----:B------:R-:W-:Y:S05]  /*01c0*/  @P0 EXIT ;  /* 0x000000000000094d */ /* 0x000fea0003800000 */
[----:B------:R-:W0:Y:S01]  /*01d0*/  LDS R5, [UR4] ;  /* 0x00000004ff057984 */ /* 0x000e220008000800 */
[----:B------:R-:W1:Y:S02]  /*01e0*/  LDC.64 R2, c[0x0][0x388] ;  /* 0x0000e200ff027b82 */ /* 0x000e640000000a00 */
[----:B-1----:R-:W-:-:S05]  /*01f0*/  IMAD.WIDE.U32 R2, R11, 0x4, R2 ;  /* 0x000000040b027825 */ /* 0x002fca00078e0002 */
[----:B0-----:R-:W-:Y:S01]  /*0200*/  STG.E desc[UR6][R2.64], R5 ;  /* 0x0000000502007986 */ /* 0x001fe2000c101906 */
[----:B------:R-:W-:Y:S05]  /*0210*/  EXIT ;  /* 0x000000000000794d */ /* 0x000fea0003800000 */
.L_x_75:
        /* <DEDUP_REMOVED lines=14> */
.L_x_132:


//--------------------- .text._ZN9summation6reduceILj2ELb1EEEvPiS1_j --------------------------
	.section	.text._ZN9summation6reduceILj2ELb1EEEvPiS1_j,"ax",@progbits
	.align	128
        .global         _ZN9summation6reduceILj2ELb1EEEvPiS1_j
        .type           _ZN9summation6reduceILj2ELb1EEEvPiS1_j,@function
        .size           _ZN9summation6reduceILj2ELb1EEEvPiS1_j,(.L_x_133 - _ZN9summation6reduceILj2ELb1EEEvPiS1_j)
        .other          _ZN9summation6reduceILj2ELb1EEEvPiS1_j,@"STO_CUDA_ENTRY STV_DEFAULT"
_ZN9summation6reduceILj2ELb1EEEvPiS1_j:
.text._ZN9summation6reduceILj2ELb1EEEvPiS1_j:
        /* <DEDUP_REMOVED lines=8> */
[----:B-1----:R-:W-:-:S06]  /*0080*/  ULEA UR4, UR5, UR4, 0x18 ;  /* 0x0000000405047291 */ /* 0x002fcc000f8ec0ff */
[C---:B0-----:R-:W-:Y:S02]  /*0090*/  LEA R8, R10.reuse, UR4, 0x2 ;  /* 0x000000040a087c11 */ /* 0x041fe4000f8e10ff */
[----:B------:R-:W-:Y:S01]  /*00a0*/  ISETP.GT.U32.AND P0, PT, R10, 0x1f, PT ;  /* 0x0000001f0a00780c */ /* 0x000fe20003f04070 */
[----:B---3--:R-:W-:Y:S02]  /*00b0*/  IMAD R0, R11, 0x4, R10 ;  /* 0x000000040b007824 */ /* 0x008fe400078e020a */
[----:B------:R0:W-:Y:S03]  /*00c0*/  STS [R8], RZ ;  /* 0x000000ff08007388 */ /* 0x0001e60000000800 */
[----:B--2---:R-:W-:-:S13]  /*00d0*/  ISETP.GE.U32.AND P1, PT, R0, UR8, PT ;  /* 0x0000000800007c0c */ /* 0x004fda000bf26070 */
[----:B0---4-:R-:W-:Y:S05]  /*00e0*/  @P1 BRA `(.L_x_77) ;  /* 0x0000000000341947 */ /* 0x011fea0003800000 */
[----:B------:R-:W0:Y:S08]  /*00f0*/  LDC R13, c[0x0][0x370] ;  /* 0x0000dc00ff0d7b82 */ /* 0x000e300000000800 */
[----:B------:R-:W1:Y:S02]  /*0100*/  LDC.64 R6, c[0x0][0x380] ;  /* 0x0000e000ff067b82 */ /* 0x000e640000000a00 */
.L_x_78:
[C---:B------:R-:W-:Y:S01]  /*0110*/  VIADD R5, R0.reuse, 0x2 ;  /* 0x0000000200057836 */ /* 0x040fe20000000000 */
[----:B--2---:R-:W2:Y:S01]  /*0120*/  LDS R9, [R8] ;  /* 0x0000000008097984 */ /* 0x004ea20000000800 */
[----:B-1----:R-:W-:-:S04]  /*0130*/  IMAD.WIDE.U32 R2, R0, 0x4, R6 ;  /* 0x0000000400027825 */ /* 0x002fc800078e0006 */
[----:B------:R-:W-:Y:S02]  /*0140*/  IMAD.WIDE.U32 R4, R5, 0x4, R6 ;  /* 0x0000000405047825 */ /* 0x000fe400078e0006 */
[----:B------:R-:W2:Y:S04]  /*0150*/  LDG.E R2, desc[UR6][R2.64] ;  /* 0x0000000602027981 */ /* 0x000ea8000c1e1900 */
[----:B------:R-:W2:Y:S01]  /*0160*/  LDG.E R5, desc[UR6][R4.64] ;  /* 0x0000000604057981 */ /* 0x000ea2000c1e1900 */
[----:B0-----:R-:W-:-:S04]  /*0170*/  LEA R0, R13, R0, 0x2 ;  /* 0x000000000d007211 */ /* 0x001fc800078e10ff */
[----:B------:R-:W-:Y:S02]  /*0180*/  ISETP.GE.U32.AND P1, PT, R0, UR8, PT ;  /* 0x0000000800007c0c */ /* 0x000fe4000bf26070 */
[----:B--2---:R-:W-:-:S05]  /*0190*/  IADD3 R9, PT, PT, R9, R5, R2 ;  /* 0x0000000509097210 */ /* 0x004fca0007ffe002 */
[----:B------:R2:W-:Y:S06]  /*01a0*/  STS [R8], R9 ;  /* 0x0000000908007388 */ /* 0x0005ec0000000800 */
[----:B------:R-:W-:Y:S05]  /*01b0*/  @!P1 BRA `(.L_x_78) ;  /* 0xfffffffc00d49947 */ /* 0x000fea000383ffff */
.L_x_77:
[----:B------:R-:W-:Y:S05]  /*01c0*/  BSYNC.RECONVERGENT B0 ;  /* 0x0000000000007941 */ /* 0x000fea0003800200 */
.L_x_76:
[----:B------:R-:W-:Y:S06]  /*01d0*/  BAR.SYNC.DEFER_BLOCKING 0x0 ;  /* 0x0000000000007b1d */ /* 0x000fec0000010000 */
[----:B------:R-:W-:Y:S05]  /*01e0*/  @P0 EXIT ;  /* 0x000000000000094d */ /* 0x000fea0003800000 */
[----:B------:R-:W-:Y:S01]  /*01f0*/  LDS R0, [R8+0x4] ;  /* 0x0000040008007984 */ /* 0x000fe20000000800 */
[----:B------:R-:W-:-:S03]  /*0200*/  ISETP.NE.AND P0, PT, R10, RZ, PT ;  /* 0x000000ff0a00720c */ /* 0x000fc60003f05270 */
[----:B------:R-:W0:Y:S02]  /*0210*/  LDS R3, [R8] ;  /* 0x0000000008037984 */ /* 0x000e240000000800 */
[----:B0-----:R-:W-:-:S05]  /*0220*/  IMAD.IADD R3, R0, 0x1, R3 ;  /* 0x0000000100037824 */ /* 0x001fca00078e0203 */
[----:B------:R0:W-:Y:S03]  /*0230*/  STS [R8], R3 ;  /* 0x0000000308007388 */ /* 0x0001e60000000800 */
[----:B------:R-:W-:Y:S05]  /*0240*/  @P0 EXIT ;  /* 0x000000000000094d */ /* 0x000fea0003800000 */
[----:B------:R-:W1:Y:S01]  /*0250*/  LDS R5, [UR4] ;  /* 0x00000004ff057984 */ /* 0x000e620008000800 */
[----:B0-----:R-:W0:Y:S02]  /*0260*/  LDC.64 R2, c[0x0][0x388] ;  /* 0x0000e200ff027b82 */ /* 0x001e240000000a00 */
[----:B0-----:R-:W-:-:S05]  /*0270*/  IMAD.WIDE.U32 R2, R11, 0x4, R2 ;  /* 0x000000040b027825 */ /* 0x001fca00078e0002 */
[----:B-1----:R-:W-:Y:S01]  /*0280*/  STG.E desc[UR6][R2.64], R5 ;  /* 0x0000000502007986 */ /* 0x002fe2000c101906 */
[----:B------:R-:W-:Y:S05]  /*0290*/  EXIT ;  /* 0x000000000000794d */ /* 0x000fea0003800000 */
.L_x_79:
        /* <DEDUP_REMOVED lines=14> */
.L_x_133:


//--------------------- .text._ZN9summation6reduceILj4ELb1EEEvPiS1_j --------------------------
	.section	.text._ZN9summation6reduceILj4ELb1EEEvPiS1_j,"ax",@progbits
	.align	128
        .global         _ZN9summation6reduceILj4ELb1EEEvPiS1_j
        .type           _ZN9summation6reduceILj4ELb1EEEvPiS1_j,@function
        .size           _ZN9summation6reduceILj4ELb1EEEvPiS1_j,(.L_x_134 - _ZN9summation6reduceILj4ELb1EEEvPiS1_j)
        .other          _ZN9summation6reduceILj4ELb1EEEvPiS1_j,@"STO_CUDA_ENTRY STV_DEFAULT"
_ZN9summation6reduceILj4ELb1EEEvPiS1_j:
.text._ZN9summation6reduceILj4ELb1EEEvPiS1_j:
        /* <DEDUP_REMOVED lines=17> */
.L_x_82:
        /* <DEDUP_REMOVED lines=11> */
.L_x_81:
[----:B------:R-:W-:Y:S05]  /*01c0*/  BSYNC.RECONVERGENT B0 ;  /* 0x0000000000007941 */ /* 0x000fea0003800200 */
.L_x_80:
[----:B------:R-:W-:Y:S06]  /*01d0*/  BAR.SYNC.DEFER_BLOCKING 0x0 ;  /* 0x0000000000007b1d */ /* 0x000fec0000010000 */
[----:B------:R-:W-:Y:S05]  /*01e0*/  @P0 EXIT ;  /* 0x000000000000094d */ /* 0x000fea0003800000 */
[----:B------:R-:W-:Y:S01]  /*01f0*/  LDS R0, [R8+0x8] ;  /* 0x0000080008007984 */ /* 0x000fe20000000800 */
[----:B------:R-:W-:-:S03]  /*0200*/  ISETP.NE.AND P0, PT, R10, RZ, PT ;  /* 0x000000ff0a00720c */ /* 0x000fc60003f05270 */
        /* <DEDUP_REMOVED lines=8> */
[----:B0-----:R-:W0:Y:S01]  /*0290*/  LDS R5, [UR4] ;  /* 0x00000004ff057984 */ /* 0x001e220008000800 */
[----:B------:R-:W1:Y:S02]  /*02a0*/  LDC.64 R2, c[0x0][0x388] ;  /* 0x0000e200ff027b82 */ /* 0x000e640000000a00 */
[----:B-1----:R-:W-:-:S05]  /*02b0*/  IMAD.WIDE.U32 R2, R11, 0x4, R2 ;  /* 0x000000040b027825 */ /* 0x002fca00078e0002 */
[----:B0-----:R-:W-:Y:S01]  /*02c0*/  STG.E desc[UR6][R2.64], R5 ;  /* 0x0000000502007986 */ /* 0x001fe2000c101906 */
[----:B------:R-:W-:Y:S05]  /*02d0*/  EXIT ;  /* 0x000000000000794d */ /* 0x000fea0003800000 */
.L_x_83:
        /* <DEDUP_REMOVED lines=10> */
.L_x_134:


//--------------------- .text._ZN9summation6reduceILj8ELb1EEEvPiS1_j --------------------------
	.section	.text._ZN9summation6reduceILj8ELb1EEEvPiS1_j,"ax",@progbits
	.align	128
        .global         _ZN9summation6reduceILj8ELb1EEEvPiS1_j
        .type           _ZN9summation6reduceILj8ELb1EEEvPiS1_j,@function
        .size           _ZN9summation6reduceILj8ELb1EEEvPiS1_j,(.L_x_135 - _ZN9summation6reduceILj8ELb1EEEvPiS1_j)
        .other          _ZN9summation6reduceILj8ELb1EEEvPiS1_j,@"STO_CUDA_ENTRY STV_DEFAULT"
_ZN9summation6reduceILj8ELb1EEEvPiS1_j:
.text._ZN9summation6reduceILj8ELb1EEEvPiS1_j:
        /* <DEDUP_REMOVED lines=17> */
.L_x_86:
        /* <DEDUP_REMOVED lines=11> */
.L_x_85:
[----:B------:R-:W-:Y:S05]  /*01c0*/  BSYNC.RECONVERGENT B0 ;  /* 0x0000000000007941 */ /* 0x000fea0003800200 */
.L_x_84:
        /* <DEDUP_REMOVED lines=16> */
[----:B------:R-:W1:Y:S01]  /*02d0*/  LDS R5, [UR4] ;  /* 0x00000004ff057984 */ /* 0x000e620008000800 */
[----:B------:R-:W3:Y:S02]  /*02e0*/  LDC.64 R2, c[0x0][0x388] ;  /* 0x0000e200ff027b82 */ /* 0x000ee40000000a00 */
[----:B---3--:R-:W-:-:S05]  /*02f0*/  IMAD.WIDE.U32 R2, R11, 0x4, R2 ;  /* 0x000000040b027825 */ /* 0x008fca00078e0002 */
[----:B-1----:R-:W-:Y:S01]  /*0300*/  STG.E desc[UR6][R2.64], R5 ;  /* 0x0000000502007986 */ /* 0x002fe2000c101906 */
[----:B------:R-:W-:Y:S05]  /*0310*/  EXIT ;  /* 0x000000000000794d */ /* 0x000fea0003800000 */
.L_x_87:
        /* <DEDUP_REMOVED lines=14> */
.L_x_135:


//--------------------- .text._ZN9summation6reduceILj16ELb1EEEvPiS1_j --------------------------
	.section	.text._ZN9summation6reduceILj16ELb1EEEvPiS1_j,"ax",@progbits
	.align	128
        .global         _ZN9summation6reduceILj16ELb1EEEvPiS1_j
        .type           _ZN9summation6reduceILj16ELb1EEEvPiS1_j,@function
        .size           _ZN9summation6reduceILj16ELb1EEEvPiS1_j,(.L_x_136 - _ZN9summation6reduceILj16ELb1EEEvPiS1_j)
        .other          _ZN9summation6reduceILj16ELb1EEEvPiS1_j,@"STO_CUDA_ENTRY STV_DEFAULT"
_ZN9summation6reduceILj16ELb1EEEvPiS1_j:
.text._ZN9summation6reduceILj16ELb1EEEvPiS1_j:
        /* <DEDUP_REMOVED lines=15> */
[----:B------:R-:W0:Y:S01]  /*00f0*/  LDC R12, c[0x0][0x370] ;  /* 0x0000dc00ff0c7b82 */ /* 0x000e220000000800 */
[----:B------:R-:W-:-:S07]  /*0100*/  IMAD.MOV.U32 R9, RZ, RZ, R2 ;  /* 0x000000ffff097224 */ /* 0x000fce00078e0002 */
[----:B------:R-:W1:Y:S02]  /*0110*/  LDC.64 R6, c[0x0][0x380] ;  /* 0x0000e000ff067b82 */ /* 0x000e640000000a00 */
.L_x_90:
[C---:B------:R-:W-:Y:S01]  /*0120*/  IADD3 R5, PT, PT, R9.reuse, 0x10, RZ ;  /* 0x0000001009057810 */ /* 0x040fe20007ffe0ff */
[--C-:B-1----:R-:W-:Y:S01]  /*0130*/  IMAD.WIDE.U32 R2, R9, 0x4, R6.reuse ;  /* 0x0000000409027825 */ /* 0x102fe200078e0006 */
[----:B------:R-:W1:Y:S03]  /*0140*/  LDS R10, [R8] ;  /* 0x00000000080a7984 */ /* 0x000e660000000800 */
[----:B------:R-:W-:Y:S02]  /*0150*/  IMAD.WIDE.U32 R4, R5, 0x4, R6 ;  /* 0x0000000405047825 */ /* 0x000fe400078e0006 */
[----:B------:R-:W1:Y:S04]  /*0160*/  LDG.E R2, desc[UR6][R2.64] ;  /* 0x0000000602027981 */ /* 0x000e68000c1e1900 */
[----:B------:R-:W1:Y:S01]  /*0170*/  LDG.E R5, desc[UR6][R4.64] ;  /* 0x0000000604057981 */ /* 0x000e62000c1e1900 */
[----:B0-----:R-:W-:-:S05]  /*0180*/  IMAD R9, R12, 0x20, R9 ;  /* 0x000000200c097824 */ /* 0x001fca00078e0209 */
[----:B------:R-:W-:Y:S02]  /*0190*/  ISETP.GE.U32.AND P1, PT, R9, UR8, PT ;  /* 0x0000000809007c0c */ /* 0x000fe4000bf26070 */
[----:B-12---:R-:W-:-:S05]  /*01a0*/  IADD3 R11, PT, PT, R10, R5, R2 ;  /* 0x000000050a0b7210 */ /* 0x006fca0007ffe002 */
[----:B------:R2:W-:Y:S06]  /*01b0*/  STS [R8], R11 ;  /* 0x0000000b08007388 */ /* 0x0005ec0000000800 */
[----:B------:R-:W-:Y:S05]  /*01c0*/  @!P1 BRA `(.L_x_90) ;  /* 0xfffffffc00d49947 */ /* 0x000fea000383ffff */
.L_x_89:
[----:B------:R-:W-:Y:S05]  /*01d0*/  BSYNC.RECONVERGENT B0 ;  /* 0x0000000000007941 */ /* 0x000fea0003800200 */
.L_x_88:
[----:B------:R-:W-:Y:S06]  /*01e0*/  BAR.SYNC.DEFER_BLOCKING 0x0 ;  /* 0x0000000000007b1d */ /* 0x000fec0000010000 */
[----:B------:R-:W-:Y:S05]  /*01f0*/  @P0 EXIT ;  /* 0x000000000000094d */ /* 0x000fea0003800000 */
[----:B------:R-:W-:Y:S01]  /*0200*/  LDS R2, [R8+0x20] ;  /* 0x0000200008027984 */ /* 0x000fe20000000800 */
        /* <DEDUP_REMOVED lines=22> */
.L_x_91:
        /* <DEDUP_REMOVED lines=9> */
.L_x_136:


//--------------------- .text._ZN9summation6reduceILj32ELb1EEEvPiS1_j --------------------------
	.section	.text._ZN9summation6reduceILj32ELb1EEEvPiS1_j,"ax",@progbits
	.align	128
        .global         _ZN9summation6reduceILj32ELb1EEEvPiS1_j
        .type           _ZN9summation6reduceILj32ELb1EEEvPiS1_j,@function
        .size           _ZN9summation6reduceILj32ELb1EEEvPiS1_j,(.L_x_137 - _ZN9summation6reduceILj32ELb1EEEvPiS1_j)
        .other          _ZN9summation6reduceILj32ELb1EEEvPiS1_j,@"STO_CUDA_ENTRY STV_DEFAULT"
_ZN9summation6reduceILj32ELb1EEEvPiS1_j:
.text._ZN9summation6reduceILj32ELb1EEEvPiS1_j:
        /* <DEDUP_REMOVED lines=18> */
.L_x_94:
        /* <DEDUP_REMOVED lines=11> */
.L_x_93:
[----:B------:R-:W-:Y:S05]  /*01d0*/  BSYNC.RECONVERGENT B0 ;  /* 0x0000000000007941 */ /* 0x000fea0003800200 */
.L_x_92:
        /* <DEDUP_REMOVED lines=25> */
[----:B--2---:R-:W1:Y:S02]  /*0370*/  LDC.64 R2, c[0x0][0x388] ;  /* 0x0000e200ff027b82 */ /* 0x004e640000000a00 */
[----:B-1----:R-:W-:-:S05]  /*0380*/  IMAD.WIDE.U32 R2, R0, 0x4, R2 ;  /* 0x0000000400027825 */ /* 0x002fca00078e0002 */
[----:B0-----:R-:W-:Y:S01]  /*0390*/  STG.E desc[UR6][R2.64], R5 ;  /* 0x0000000502007986 */ /* 0x001fe2000c101906 */
[----:B------:R-:W-:Y:S05]  /*03a0*/  EXIT ;  /* 0x000000000000794d */ /* 0x000fea0003800000 */
.L_x_95:
        /* <DEDUP_REMOVED lines=13> */
.L_x_137:


//--------------------- .text._ZN9summation6reduceILj64ELb1EEEvPiS1_j --------------------------
	.section	.text._ZN9summation6reduceILj64ELb1EEEvPiS1_j,"ax",@progbits
	.align	128
        .global         _ZN9summation6reduceILj64ELb1EEEvPiS1_j
        .type           _ZN9summation6reduceILj64ELb1EEEvPiS1_j,@function
        .size           _ZN9summation6reduceILj64ELb1EEEvPiS1_j,(.L_x_138 - _ZN9summation6reduceILj64ELb1EEEvPiS1_j)
        .other          _ZN9summation6reduceILj64ELb1EEEvPiS1_j,@"STO_CUDA_ENTRY STV_DEFAULT"
_ZN9summation6reduceILj64ELb1EEEvPiS1_j:
.text._ZN9summation6reduceILj64ELb1EEEvPiS1_j:
        /* <DEDUP_REMOVED lines=18> */
.L_x_98:
        /* <DEDUP_REMOVED lines=11> */
.L_x_97:
[----:B------:R-:W-:Y:S05]  /*01d0*/  BSYNC.RECONVERGENT B0 ;  /* 0x0000000000007941 */ /* 0x000fea0003800200 */
.L_x_96:
        /* <DEDUP_REMOVED lines=29> */
[----:B0-2---:R-:W0:Y:S02]  /*03b0*/  LDC.64 R2, c[0x0][0x388] ;  /* 0x0000e200ff027b82 */ /* 0x005e240000000a00 */
[----:B0-----:R-:W-:-:S05]  /*03c0*/  IMAD.WIDE.U32 R2, R0, 0x4, R2 ;  /* 0x0000000400027825 */ /* 0x001fca00078e0002 */
[----:B-1----:R-:W-:Y:S01]  /*03d0*/  STG.E desc[UR6][R2.64], R5 ;  /* 0x0000000502007986 */ /* 0x002fe2000c101906 */
[----:B------:R-:W-:Y:S05]  /*03e0*/  EXIT ;  /* 0x000000000000794d */ /* 0x000fea0003800000 */
.L_x_99:
        /* <DEDUP_REMOVED lines=9> */
.L_x_138:


//--------------------- .text._ZN9summation6reduceILj128ELb1EEEvPiS1_j --------------------------
	.section	.text._ZN9summation6reduceILj128ELb1EEEvPiS1_j,"ax",@progbits
	.align	128
        .global         _ZN9summation6reduceILj128ELb1EEEvPiS1_j
        .type           _ZN9summation6reduceILj128ELb1EEEvPiS1_j,@function
        .size           _ZN9summation6reduceILj128ELb1EEEvPiS1_j,(.L_x_139 - _ZN9summation6reduceILj128ELb1EEEvPiS1_j)
        .other          _ZN9summation6reduceILj128ELb1EEEvPiS1_j,@"STO_CUDA_ENTRY STV_DEFAULT"
_ZN9summation6reduceILj128ELb1EEEvPiS1_j:
.text._ZN9summation6reduceILj128ELb1EEEvPiS1_j:
        /* <DEDUP_REMOVED lines=18> */
.L_x_102:
        /* <DEDUP_REMOVED lines=11> */
.L_x_101:
[----:B------:R-:W-:Y:S05]  /*01d0*/  BSYNC.RECONVERGENT B0 ;  /* 0x0000000000007941 */ /* 0x000fea0003800200 */
.L_x_100:
        /* <DEDUP_REMOVED lines=34> */
[----:B------:R-:W1:Y:S01]  /*0400*/  LDS R5, [UR4] ;  /* 0x00000004ff057984 */ /* 0x000e620008000800 */
[----:B0-2---:R-:W0:Y:S02]  /*0410*/  LDC.64 R2, c[0x0][0x388] ;  /* 0x0000e200ff027b82 */ /* 0x005e240000000a00 */
[----:B0-----:R-:W-:-:S05]  /*0420*/  IMAD.WIDE.U32 R2, R0, 0x4, R2 ;  /* 0x0000000400027825 */ /* 0x001fca00078e0002 */
[----:B-1----:R-:W-:Y:S01]  /*0430*/  STG.E desc[UR6][R2.64], R5 ;  /* 0x0000000502007986 */ /* 0x002fe2000c101906 */
[----:B------:R-:W-:Y:S05]  /*0440*/  EXIT ;  /* 0x000000000000794d */ /* 0x000fea0003800000 */
.L_x_103:
        /* <DEDUP_REMOVED lines=11> */
.L_x_139:


//--------------------- .text._ZN9summation6reduceILj256ELb1EEEvPiS1_j --------------------------
	.section	.text._ZN9summation6reduceILj256ELb1EEEvPiS1_j,"ax",@progbits
	.align	128
        .global         _ZN9summation6reduceILj256ELb1EEEvPiS1_j
        .type           _ZN9summation6reduceILj256ELb1EEEvPiS1_j,@function
        .size           _ZN9summation6reduceILj256ELb1EEEvPiS1_j,(.L_x_140 - _ZN9summation6reduceILj256ELb1EEEvPiS1_j)
        .other          _ZN9summation6reduceILj256ELb1EEEvPiS1_j,@"STO_CUDA_ENTRY STV_DEFAULT"
_ZN9summation6reduceILj256ELb1EEEvPiS1_j:
.text._ZN9summation6reduceILj256ELb1EEEvPiS1_j:
        /* <DEDUP_REMOVED lines=18> */
.L_x_106:
        /* <DEDUP_REMOVED lines=11> */
.L_x_105:
[----:B------:R-:W-:Y:S05]  /*01d0*/  BSYNC.RECONVERGENT B0 ;  /* 0x0000000000007941 */ /* 0x000fea0003800200 */
.L_x_104:
        /* <DEDUP_REMOVED lines=16> */
[----:B------:R-:W1:Y:S02]  /*02e0*/  LDS R5, [R2] ;  /* 0x0000000002057984 */ /* 0x000e640000000800 */
[----:B-1----:R-:W-:-:S05]  /*02f0*/  IMAD.IADD R5, R4, 0x1, R5 ;  /* 0x0000000104057824 */ /* 0x002fca00078e0205 */
        /* <DEDUP_REMOVED lines=27> */
.L_x_107:
        /* <DEDUP_REMOVED lines=13> */
.L_x_140:


//--------------------- .text._ZN9summation6reduceILj512ELb1EEEvPiS1_j --------------------------
	.section	.text._ZN9summation6reduceILj512ELb1EEEvPiS1_j,"ax",@progbits
	.align	128
        .global         _ZN9summation6reduceILj512ELb1EEEvPiS1_j
        .type           _ZN9summation6reduceILj512ELb1EEEvPiS1_j,@function
        .size           _ZN9summation6reduceILj512ELb1EEEvPiS1_j,(.L_x_141 - _ZN9summation6reduceILj512ELb1EEEvPiS1_j)
        .other          _ZN9summation6reduceILj512ELb1EEEvPiS1_j,@"STO_CUDA_ENTRY STV_DEFAULT"
_ZN9summation6reduceILj512ELb1EEEvPiS1_j:
.text._ZN9summation6reduceILj512ELb1EEEvPiS1_j:
[----:B------:R-:W-:Y:S01]  /*0000*/  LDC R1, c[0x0][0x37c] ;  /* 0x0000df00ff017b82 */ /* 0x000fe20000000800 */
[----:B------:R-:W0:Y:S07]  /*0010*/  S2R R0, SR_CTAID.X ;  /* 0x0000000000007919 */ /* 0x000e2e0000002500 */
[----:B------:R-:W1:Y:S01]  /*0020*/  S2UR UR5, SR_CgaCtaId ;  /* 0x00000000000579c3 */ /* 0x000e620000008800 */
[----:B------:R-:W2:Y:S01]  /*0030*/  LDCU UR8, c[0x0][0x390] ;  /* 0x00007200ff0877ac */ /* 0x000ea20008000800 */
[----:B------:R-:W-:Y:S01]  /*0040*/  BSSY.RECONVERGENT B0, `(.L_x_108) ;  /* 0x000001a000007945 */ /* 0x000fe20003800200 */
[----:B------:R-:W3:Y:S01]  /*0050*/  S2R R2, SR_TID.X ;  /* 0x0000000000027919 */ /* 0x000ee20000002100 */
[----:B------:R-:W-:Y:S01]  /*0060*/  UMOV UR4, 0x400 ;  /* 0x0000040000047882 */ /* 0x000fe20000000000 */
[----:B------:R-:W4:Y:S01]  /*0070*/  LDCU.64 UR6, c[0x0][0x358] ;  /* 0x00006b00ff0677ac */ /* 0x000f220008000a00 */
[----:B-1----:R-:W-:Y:S01]  /*0080*/  ULEA UR4, UR5, UR4, 0x18 ;  /* 0x0000000405047291 */ /* 0x002fe2000f8ec0ff */
[----:B0-----:R-:W-:Y:S01]  /*0090*/  IMAD.SHL.U32 R3, R0, 0x400, RZ ;  /* 0x0000040000037824 */ /* 0x001fe200078e00ff */
[----:B---3--:R-:W-:-:S04]  /*00a0*/  ISETP.GT.U32.AND P1, PT, R2, 0xff, PT ;  /* 0x000000ff0200780c */ /* 0x008fc80003f24070 */
[----:B------:R-:W-:Y:S02]  /*00b0*/  LOP3.LUT R4, R3, R2, RZ, 0xfc, !PT ;  /* 0x0000000203047212 */ /* 0x000fe400078efcff */
[----:B------:R-:W-:Y:S02]  /*00c0*/  LEA R3, R2, UR4, 0x2 ;  /* 0x0000000402037c11 */ /* 0x000fe4000f8e10ff */
[----:B--2---:R-:W-:-:S03]  /*00d0*/  ISETP.GE.U32.AND P0, PT, R4, UR8, PT ;  /* 0x0000000804007c0c */ /* 0x004fc6000bf06070 */
[----:B------:R0:W-:Y:S10]  /*00e0*/  STS [R3], RZ ;  /* 0x000000ff03007388 */ /* 0x0001f40000000800 */
[----:B0---4-:R-:W-:Y:S05]  /*00f0*/  @P0 BRA `(.L_x_109) ;  /* 0x0000000000380947 */ /* 0x011fea0003800000 */
[----:B------:R-:W0:Y:S01]  /*0100*/  LDC R12, c[0x0][0x370] ;  /* 0x0000dc00ff0c7b82 */ /* 0x000e220000000800 */
[----:B------:R-:W-:-:S07]  /*0110*/  IMAD.MOV.U32 R11, RZ, RZ, R4 ;  /* 0x000000ffff0b7224 */ /* 0x000fce00078e0004 */
[----:B------:R-:W1:Y:S02]  /*0120*/  LDC.64 R8, c[0x0][0x380] ;  /* 0x0000e000ff087b82 */ /* 0x000e640000000a00 */
.L_x_110:
        /* <DEDUP_REMOVED lines=11> */
.L_x_109:
[----:B------:R-:W-:Y:S05]  /*01e0*/  BSYNC.RECONVERGENT B0 ;  /* 0x0000000000007941 */ /* 0x000fea0003800200 */
.L_x_108:
        /* <DEDUP_REMOVED lines=34> */
[----:B--2---:R-:W0:Y:S02]  /*0410*/  LDS R10, [R3] ;  /* 0x00000000030a7984 */ /* 0x004e240000000800 */
        /* <DEDUP_REMOVED lines=12> */
[----:B0-----:R-:W0:Y:S02]  /*04e0*/  LDC.64 R2, c[0x0][0x388] ;  /* 0x0000e200ff027b82 */ /* 0x001e240000000a00 */
[----:B0-----:R-:W-:-:S05]  /*04f0*/  IMAD.WIDE.U32 R2, R0, 0x4, R2 ;  /* 0x0000000400027825 */ /* 0x001fca00078e0002 */
[----:B-1----:R-:W-:Y:S01]  /*0500*/  STG.E desc[UR6][R2.64], R5 ;  /* 0x0000000502007986 */ /* 0x002fe2000c101906 */
[----:B------:R-:W-:Y:S05]  /*0510*/  EXIT ;  /* 0x000000000000794d */ /* 0x000fea0003800000 */
.L_x_111:
        /* <DEDUP_REMOVED lines=14> */
.L_x_141:


//--------------------- .text._ZN9summation6reduceILj1024ELb1EEEvPiS1_j --------------------------
	.section	.text._ZN9summation6reduceILj1024ELb1EEEvPiS1_j,"ax",@progbits
	.align	128
        .global         _ZN9summation6reduceILj1024ELb1EEEvPiS1_j
        .type           _ZN9summation6reduceILj1024ELb1EEEvPiS1_j,@function
        .size           _ZN9summation6reduceILj1024ELb1EEEvPiS1_j,(.L_x_142 - _ZN9summation6reduceILj1024ELb1EEEvPiS1_j)
        .other          _ZN9summation6reduceILj1024ELb1EEEvPiS1_j,@"STO_CUDA_ENTRY STV_DEFAULT"
_ZN9summation6reduceILj1024ELb1EEEvPiS1_j:
.text._ZN9summation6reduceILj1024ELb1EEEvPiS1_j:
        /* <DEDUP_REMOVED lines=19> */
.L_x_114:
        /* <DEDUP_REMOVED lines=11> */
.L_x_113:
[----:B------:R-:W-:Y:S05]  /*01e0*/  BSYNC.RECONVERGENT B0 ;  /* 0x0000000000007941 */ /* 0x000fea0003800200 */
.L_x_112:
        /* <DEDUP_REMOVED lines=26> */
[----:B0-----:R-:W-:Y:S01]  /*0390*/  LDS R4, [R3+0x80] ;  /* 0x0000800003047984 */ /* 0x001fe20000000800 */
        /* <DEDUP_REMOVED lines=26> */
[----:B0-----:R-:W0:Y:S02]  /*0540*/  LDC.64 R2, c[0x0][0x388] ;  /* 0x0000e200ff027b82 */ /* 0x001e240000000a00 */
[----:B0-----:R-:W-:-:S05]  /*0550*/  IMAD.WIDE.U32 R2, R0, 0x4, R2 ;  /* 0x0000000400027825 */ /* 0x001fca00078e0002 */
[----:B-1----:R-:W-:Y:S01]  /*0560*/  STG.E desc[UR6][R2.64], R5 ;  /* 0x0000000502007986 */ /* 0x002fe2000c101906 */
[----:B------:R-:W-:Y:S05]  /*0570*/  EXIT ;  /* 0x000000000000794d */ /* 0x000fea0003800000 */
.L_x_115:
        /* <DEDUP_REMOVED lines=16> */
.L_x_142:


//--------------------- .text._ZN9summation6reduceILj2048ELb1EEEvPiS1_j --------------------------
	.section	.text._ZN9summation6reduceILj2048ELb1EEEvPiS1_j,"ax",@progbits
	.align	128
        .global         _ZN9summation6reduceILj2048ELb1EEEvPiS1_j
        .type           _ZN9summation6reduceILj2048ELb1EEEvPiS1_j,@function
        .size           _ZN9summation6reduceILj2048ELb1EEEvPiS1_j,(.L_x_143 - _ZN9summation6reduceILj2048ELb1EEEvPiS1_j)
        .other          _ZN9summation6reduceILj2048ELb1EEEvPiS1_j,@"STO_CUDA_ENTRY STV_DEFAULT"
_ZN9summation6reduceILj2048ELb1EEEvPiS1_j:
.text._ZN9summation6reduceILj2048ELb1EEEvPiS1_j:
        /* <DEDUP_REMOVED lines=9> */
[----:B0-----:R-:W-:-:S05]  /*0090*/  IMAD.SHL.U32 R3, R0, 0x1000, RZ ;  /* 0x0000100000037824 */ /* 0x001fca00078e00ff */
[----:B---3--:R-:W-:Y:S02]  /*00a0*/  LOP3.LUT R4, R3, R2, RZ, 0xfc, !PT ;  /* 0x0000000203047212 */ /* 0x008fe400078efcff */
[----:B------:R-:W-:Y:S02]  /*00b0*/  LEA R3, R2, UR4, 0x2 ;  /* 0x0000000402037c11 */ /* 0x000fe4000f8e10ff */
[----:B--2---:R-:W-:-:S03]  /*00c0*/  ISETP.GE.U32.AND P0, PT, R4, UR8, PT ;  /* 0x0000000804007c0c */ /* 0x004fc6000bf06070 */
[----:B------:R0:W-:Y:S10]  /*00d0*/  STS [R3], RZ ;  /* 0x000000ff03007388 */ /* 0x0001f40000000800 */
[----:B0---4-:R-:W-:Y:S05]  /*00e0*/  @P0 BRA `(.L_x_117) ;  /* 0x0000000000380947 */ /* 0x011fea0003800000 */
[----:B------:R-:W0:Y:S01]  /*00f0*/  LDC R12, c[0x0][0x370] ;  /* 0x0000dc00ff0c7b82 */ /* 0x000e220000000800 */
[----:B------:R-:W-:-:S07]  /*0100*/  IMAD.MOV.U32 R11, RZ, RZ, R4 ;  /* 0x000000ffff0b7224 */ /* 0x000fce00078e0004 */
[----:B------:R-:W1:Y:S02]  /*0110*/  LDC.64 R8, c[0x0][0x380] ;  /* 0x0000e000ff087b82 */ /* 0x000e640000000a00 */
.L_x_118:
        /* <DEDUP_REMOVED lines=11> */
.L_x_117:
[----:B------:R-:W-:Y:S05]  /*01d0*/  BSYNC.RECONVERGENT B0 ;  /* 0x0000000000007941 */ /* 0x000fea0003800200 */
.L_x_116:
[----:B------:R-:W-:Y:S01]  /*01e0*/  BAR.SYNC.DEFER_BLOCKING 0x0 ;  /* 0x0000000000007b1d */ /* 0x000fe20000010000 */
[C---:B------:R-:W-:Y:S02]  /*01f0*/  ISETP.GT.U32.AND P0, PT, R2.reuse, 0x1ff, PT ;  /* 0x000001ff0200780c */ /* 0x040fe40003f04070 */
[----:B------:R-:W-:-:S03]  /*0200*/  ISETP.GT.U32.AND P1, PT, R2, 0xff, PT ;  /* 0x000000ff0200780c */ /* 0x000fc60003f24070 */
[----:B------:R-:W-:Y:S04]  /*0210*/  LDS R4, [R3+0x1000] ;  /* 0x0010000003047984 */ /* 0x000fe80000000800 */
        /* <DEDUP_REMOVED lines=30> */
[----:B------:R-:W1:Y:S02]  /*0400*/  LDS R5, [R3] ;  /* 0x0000000003057984 */ /* 0x000e640000000800 */
[----:B-1----:R-:W-:-:S05]  /*0410*/  IADD3 R4, PT, PT, R4, R5, RZ ;  /* 0x0000000504047210 */ /* 0x002fca0007ffe0ff */
        /* <DEDUP_REMOVED lines=10> */
[----:B--2---:R-:W0:Y:S02]  /*04c0*/  LDS R10, [R3] ;  /* 0x00000000030a7984 */ /* 0x004e240000000800 */
        /* <DEDUP_REMOVED lines=16> */
.L_x_119:
        /* <DEDUP_REMOVED lines=11> */
.L_x_143:


//--------------------- .nv.shared._ZN9summation6reduceILj1ELb0EEEvPiS1_j --------------------------
	.section	.nv.shared._ZN9summation6reduceILj1ELb0EEEvPiS1_j,"aw",@nobits
	.sectionflags	@""
	.align	16
	.zero		1024


//--------------------- .nv.shared.reserved.0     --------------------------
	.section	.nv.shared.reserved.0,"aw",@nobits
	.weak		__nv_reservedSMEM_offset_0_alias
	.size		__nv_reservedSMEM_offset_0_alias, 0, 64
	.other		__nv_reservedSMEM_offset_0_alias,@"STO_CUDA_RESERVED_SHARED STV_DEFAULT"
__nv_reservedSMEM_offset_0_alias:
	.zero		0
	.zero		64


//--------------------- .nv.shared._ZN9summation6reduceILj2ELb0EEEvPiS1_j --------------------------
	.section	.nv.shared._ZN9summation6reduceILj2ELb0EEEvPiS1_j,"aw",@nobits
	.sectionflags	@""
	.align	16
	.zero		1024


//--------------------- .nv.shared._ZN9summation6reduceILj4ELb0EEEvPiS1_j --------------------------
	.section	.nv.shared._ZN9summation6reduceILj4ELb0EEEvPiS1_j,"aw",@nobits
	.sectionflags	@""
	.align	16
	.zero		1024


//--------------------- .nv.shared._ZN9summation6reduceILj8ELb0EEEvPiS1_j --------------------------
	.section	.nv.shared._ZN9summation6reduceILj8ELb0EEEvPiS1_j,"aw",@nobits
	.sectionflags	@""
	.align	16
	.zero		1024


//--------------------- .nv.shared._ZN9summation6reduceILj16ELb0EEEvPiS1_j --------------------------
	.section	.nv.shared._ZN9summation6reduceILj16ELb0EEEvPiS1_j,"aw",@nobits
	.sectionflags	@""
	.align	16
	.zero		1024


//--------------------- .nv.shared._ZN9summation6reduceILj32ELb0EEEvPiS1_j --------------------------
	.section	.nv.shared._ZN9summation6reduceILj32ELb0EEEvPiS1_j,"aw",@nobits
	.sectionflags	@""
	.align	16
	.zero		1024


//--------------------- .nv.shared._ZN9summation6reduceILj64ELb0EEEvPiS1_j --------------------------
	.section	.nv.shared._ZN9summation6reduceILj64ELb0EEEvPiS1_j,"aw",@nobits
	.sectionflags	@""
	.align	16
	.zero		1024


//--------------------- .nv.shared._ZN9summation6reduceILj128ELb0EEEvPiS1_j --------------------------
	.section	.nv.shared._ZN9summation6reduceILj128ELb0EEEvPiS1_j,"aw",@nobits
	.sectionflags	@""
	.align	16
	.zero		1024


//--------------------- .nv.shared._ZN9summation6reduceILj256ELb0EEEvPiS1_j --------------------------
	.section	.nv.shared._ZN9summation6reduceILj256ELb0EEEvPiS1_j,"aw",@nobits
	.sectionflags	@""
	.align	16
	.zero		1024


//--------------------- .nv.shared._ZN9summation6reduceILj512ELb0EEEvPiS1_j --------------------------
	.section	.nv.shared._ZN9summation6reduceILj512ELb0EEEvPiS1_j,"aw",@nobits
	.sectionflags	@""
	.align	16
	.zero		1024


//--------------------- .nv.shared._ZN9summation6reduceILj1024ELb0EEEvPiS1_j --------------------------
	.section	.nv.shared._ZN9summation6reduceILj1024ELb0EEEvPiS1_j,"aw",@nobits
	.sectionflags	@""
	.align	16
	.zero		1024


//--------------------- .nv.shared._ZN9summation6reduceILj2048ELb0EEEvPiS1_j --------------------------
	.section	.nv.shared._ZN9summation6reduceILj2048ELb0EEEvPiS1_j,"aw",@nobits
	.sectionflags	@""
	.align	16
	.zero		1024


//--------------------- .nv.shared._ZN9summation6reduceILj1ELb1EEEvPiS1_j --------------------------
	.section	.nv.shared._ZN9summation6reduceILj1ELb1EEEvPiS1_j,"aw",@nobits
	.sectionflags	@""
	.align	16
	.zero		1024


//--------------------- .nv.shared._ZN9summation6reduceILj2ELb1EEEvPiS1_j --------------------------
	.section	.nv.shared._ZN9summation6reduceILj2ELb1EEEvPiS1_j,"aw",@nobits
	.sectionflags	@""
	.align	16
	.zero		1024


//--------------------- .nv.shared._ZN9summation6reduceILj4ELb1EEEvPiS1_j --------------------------
	.section	.nv.shared._ZN9summation6reduceILj4ELb1EEEvPiS1_j,"aw",@nobits
	.sectionflags	@""
	.align	16
	.zero		1024


//--------------------- .nv.shared._ZN9summation6reduceILj8ELb1EEEvPiS1_j --------------------------
	.section	.nv.shared._ZN9summation6reduceILj8ELb1EEEvPiS1_j,"aw",@nobits
	.sectionflags	@""
	.align	16
	.zero		1024


//--------------------- .nv.shared._ZN9summation6reduceILj16ELb1EEEvPiS1_j --------------------------
	.section	.nv.shared._ZN9summation6reduceILj16ELb1EEEvPiS1_j,"aw",@nobits
	.sectionflags	@""
	.align	16
	.zero		1024


//--------------------- .nv.shared._ZN9summation6reduceILj32ELb1EEEvPiS1_j --------------------------
	.section	.nv.shared._ZN9summation6reduceILj32ELb1EEEvPiS1_j,"aw",@nobits
	.sectionflags	@""
	.align	16
	.zero		1024


//--------------------- .nv.shared._ZN9summation6reduceILj64ELb1EEEvPiS1_j --------------------------
	.section	.nv.shared._ZN9summation6reduceILj64ELb1EEEvPiS1_j,"aw",@nobits
	.sectionflags	@""
	.align	16
	.zero		1024


//--------------------- .nv.shared._ZN9summation6reduceILj128ELb1EEEvPiS1_j --------------------------
	.section	.nv.shared._ZN9summation6reduceILj128ELb1EEEvPiS1_j,"aw",@nobits
	.sectionflags	@""
	.align	16
	.zero		1024


//--------------------- .nv.shared._ZN9summation6reduceILj256ELb1EEEvPiS1_j --------------------------
	.section	.nv.shared._ZN9summation6reduceILj256ELb1EEEvPiS1_j,"aw",@nobits
	.sectionflags	@""
	.align	16
	.zero		1024


//--------------------- .nv.shared._ZN9summation6reduceILj512ELb1EEEvPiS1_j --------------------------
	.section	.nv.shared._ZN9summation6reduceILj512ELb1EEEvPiS1_j,"aw",@nobits
	.sectionflags	@""
	.align	16
	.zero		1024


//--------------------- .nv.shared._ZN9summation6reduceILj1024ELb1EEEvPiS1_j --------------------------
	.section	.nv.shared._ZN9summation6reduceILj1024ELb1EEEvPiS1_j,"aw",@nobits
	.sectionflags	@""
	.align	16
	.zero		1024


//--------------------- .nv.shared._ZN9summation6reduceILj2048ELb1EEEvPiS1_j --------------------------
	.section	.nv.shared._ZN9summation6reduceILj2048ELb1EEEvPiS1_j,"aw",@nobits
	.sectionflags	@""
	.align	16
	.zero		1024


//--------------------- .nv.constant0._ZN9summation6reduceILj1ELb0EEEvPiS1_j --------------------------
	.section	.nv.constant0._ZN9summation6reduceILj1ELb0EEEvPiS1_j,"a",@progbits
	.sectionflags	@""
	.align	4
.nv.constant0._ZN9summation6reduceILj1ELb0EEEvPiS1_j:
	.zero		916


//--------------------- .nv.constant0._ZN9summation6reduceILj2ELb0EEEvPiS1_j --------------------------
	.section	.nv.constant0._ZN9summation6reduceILj2ELb0EEEvPiS1_j,"a",@progbits
	.sectionflags	@""
	.align	4
.nv.constant0._ZN9summation6reduceILj2ELb0EEEvPiS1_j:
	.zero		916


//--------------------- .nv.constant0._ZN9summation6reduceILj4ELb0EEEvPiS1_j --------------------------
	.section	.nv.constant0._ZN9summation6reduceILj4ELb0EEEvPiS1_j,"a",@progbits
	.sectionflags	@""
	.align	4
.nv.constant0._ZN9summation6reduceILj4ELb0EEEvPiS1_j:
	.zero		916


//--------------------- .nv.constant0._ZN9summation6reduceILj8ELb0EEEvPiS1_j --------------------------
	.section	.nv.constant0._ZN9summation6reduceILj8ELb0EEEvPiS1_j,"a",@progbits
	.sectionflags	@""
	.align	4
.nv.constant0._ZN9summation6reduceILj8ELb0EEEvPiS1_j:
	.zero		916


//--------------------- .nv.constant0._ZN9summation6reduceILj16ELb0EEEvPiS1_j --------------------------
	.section	.nv.constant0._ZN9summation6reduceILj16ELb0EEEvPiS1_j,"a",@progbits
	.sectionflags	@""
	.align	4
.nv.constant0._ZN9summation6reduceILj16ELb0EEEvPiS1_j:
	.zero		916


//--------------------- .nv.constant0._ZN9summation6reduceILj32ELb0EEEvPiS1_j --------------------------
	.section	.nv.constant0._ZN9summation6reduceILj32ELb0EEEvPiS1_j,"a",@progbits
	.sectionflags	@""
	.align	4
.nv.constant0._ZN9summation6reduceILj32ELb0EEEvPiS1_j:
	.zero		916


//--------------------- .nv.constant0._ZN9summation6reduceILj64ELb0EEEvPiS1_j --------------------------
	.section	.nv.constant0._ZN9summation6reduceILj64ELb0EEEvPiS1_j,"a",@progbits
	.sectionflags	@""
	.align	4
.nv.constant0._ZN9summation6reduceILj64ELb0EEEvPiS1_j:
	.zero		916


//--------------------- .nv.constant0._ZN9summation6reduceILj128ELb0EEEvPiS1_j --------------------------
	.section	.nv.constant0._ZN9summation6reduceILj128ELb0EEEvPiS1_j,"a",@progbits
	.sectionflags	@""
	.align	4
.nv.constant0._ZN9summation6reduceILj128ELb0EEEvPiS1_j:
	.zero		916


//--------------------- .nv.constant0._ZN9summation6reduceILj256ELb0EEEvPiS1_j --------------------------
	.section	.nv.constant0._ZN9summation6reduceILj256ELb0EEEvPiS1_j,"a",@progbits
	.sectionflags	@""
	.align	4
.nv.constant0._ZN9summation6reduceILj256ELb0EEEvPiS1_j:
	.zero		916


//--------------------- .nv.constant0._ZN9summation6reduceILj512ELb0EEEvPiS1_j --------------------------
	.section	.nv.constant0._ZN9summation6reduceILj512ELb0EEEvPiS1_j,"a",@progbits
	.sectionflags	@""
	.align	4
.nv.constant0._ZN9summation6reduceILj512ELb0EEEvPiS1_j:
	.zero		916


//--------------------- .nv.constant0._ZN9summation6reduceILj1024ELb0EEEvPiS1_j --------------------------
	.section	.nv.constant0._ZN9summation6reduceILj1024ELb0EEEvPiS1_j,"a",@progbits
	.sectionflags	@""
	.align	4
.nv.constant0._ZN9summation6reduceILj1024ELb0EEEvPiS1_j:
	.zero		916


//--------------------- .nv.constant0._ZN9summation6reduceILj2048ELb0EEEvPiS1_j --------------------------
	.section	.nv.constant0._ZN9summation6reduceILj2048ELb0EEEvPiS1_j,"a",@progbits
	.sectionflags	@""
	.align	4
.nv.constant0._ZN9summation6reduceILj2048ELb0EEEvPiS1_j:
	.zero		916


//--------------------- .nv.constant0._ZN9summation6reduceILj1ELb1EEEvPiS1_j --------------------------
	.section	.nv.constant0._ZN9summation6reduceILj1ELb1EEEvPiS1_j,"a",@progbits
	.sectionflags	@""
	.align	4
.nv.constant0._ZN9summation6reduceILj1ELb1EEEvPiS1_j:
	.zero		916


//--------------------- .nv.constant0._ZN9summation6reduceILj2ELb1EEEvPiS1_j --------------------------
	.section	.nv.constant0._ZN9summation6reduceILj2ELb1EEEvPiS1_j,"a",@progbits
	.sectionflags	@""
	.align	4
.nv.constant0._ZN9summation6reduceILj2ELb1EEEvPiS1_j:
	.zero		916


//--------------------- .nv.constant0._ZN9summation6reduceILj4ELb1EEEvPiS1_j --------------------------
	.section	.nv.constant0._ZN9summation6reduceILj4ELb1EEEvPiS1_j,"a",@progbits
	.sectionflags	@""
	.align	4
.nv.constant0._ZN9summation6reduceILj4ELb1EEEvPiS1_j:
	.zero		916


//--------------------- .nv.constant0._ZN9summation6reduceILj8ELb1EEEvPiS1_j --------------------------
	.section	.nv.constant0._ZN9summation6reduceILj8ELb1EEEvPiS1_j,"a",@progbits
	.sectionflags	@""
	.align	4
.nv.constant0._ZN9summation6reduceILj8ELb1EEEvPiS1_j:
	.zero		916


//--------------------- .nv.constant0._ZN9summation6reduceILj16ELb1EEEvPiS1_j --------------------------
	.section	.nv.constant0._ZN9summation6reduceILj16ELb1EEEvPiS1_j,"a",@progbits
	.sectionflags	@""
	.align	4
.nv.constant0._ZN9summation6reduceILj16ELb1EEEvPiS1_j:
	.zero		916


//--------------------- .nv.constant0._ZN9summation6reduceILj32ELb1EEEvPiS1_j --------------------------
	.section	.nv.constant0._ZN9summation6reduceILj32ELb1EEEvPiS1_j,"a",@progbits
	.sectionflags	@""
	.align	4
.nv.constant0._ZN9summation6reduceILj32ELb1EEEvPiS1_j:
	.zero		916


//--------------------- .nv.constant0._ZN9summation6reduceILj64ELb1EEEvPiS1_j --------------------------
	.section	.nv.constant0._ZN9summation6reduceILj64ELb1EEEvPiS1_j,"a",@progbits
	.sectionflags	@""
	.align	4
.nv.constant0._ZN9summation6reduceILj64ELb1EEEvPiS1_j:
	.zero		916


//--------------------- .nv.constant0._ZN9summation6reduceILj128ELb1EEEvPiS1_j --------------------------
	.section	.nv.constant0._ZN9summation6reduceILj128ELb1EEEvPiS1_j,"a",@progbits
	.sectionflags	@""
	.align	4
.nv.constant0._ZN9summation6reduceILj128ELb1EEEvPiS1_j:
	.zero		916


//--------------------- .nv.constant0._ZN9summation6reduceILj256ELb1EEEvPiS1_j --------------------------
	.section	.nv.constant0._ZN9summation6reduceILj256ELb1EEEvPiS1_j,"a",@progbits
	.sectionflags	@""
	.align	4
.nv.constant0._ZN9summation6reduceILj256ELb1EEEvPiS1_j:
	.zero		916


//--------------------- .nv.constant0._ZN9summation6reduceILj512ELb1EEEvPiS1_j --------------------------
	.section	.nv.constant0._ZN9summation6reduceILj512ELb1EEEvPiS1_j,"a",@progbits
	.sectionflags	@""
	.align	4
.nv.constant0._ZN9summation6reduceILj512ELb1EEEvPiS1_j:
	.zero		916


//--------------------- .nv.constant0._ZN9summation6reduceILj1024ELb1EEEvPiS1_j --------------------------
	.section	.nv.constant0._ZN9summation6reduceILj1024ELb1EEEvPiS1_j,"a",@progbits
	.sectionflags	@""
	.align	4
.nv.constant0._ZN9summation6reduceILj1024ELb1EEEvPiS1_j:
	.zero		916


//--------------------- .nv.constant0._ZN9summation6reduceILj2048ELb1EEEvPiS1_j --------------------------
	.section	.nv.constant0._ZN9summation6reduceILj2048ELb1EEEvPiS1_j,"a",@progbits
	.sectionflags	@""
	.align	4
.nv.constant0._ZN9summation6reduceILj2048ELb1EEEvPiS1_j:
	.zero		916


//--------------------- SYMBOLS --------------------------

	.type		.nv.reservedSmem.offset0,@object
	.size		.nv.reservedSmem.offset0,0x4
	.type		.nv.reservedSmem.cap,@object
	.size		.nv.reservedSmem.cap,0x4
